//
// Generated by NVIDIA NVVM Compiler
//
// Compiler Build ID: CL-36424714
// Cuda compilation tools, release 13.0, V13.0.88
// Based on NVVM 20.0.0
//

.version 9.0
.target sm_100
.address_size 64

	// .globl	_Z20matrix_mult_constantPddS_

.visible .entry _Z20matrix_mult_constantPddS_(
	.param .u64 .ptr .align 1 _Z20matrix_mult_constantPddS__param_0,
	.param .f64 _Z20matrix_mult_constantPddS__param_1,
	.param .u64 .ptr .align 1 _Z20matrix_mult_constantPddS__param_2
)
{
	.reg .b32 	%r<5>;
	.reg .b64 	%rd<8>;
	.reg .b64 	%fd<4>;

	ld.param.u64 	%rd1, [_Z20matrix_mult_constantPddS__param_0];
	ld.param.f64 	%fd1, [_Z20matrix_mult_constantPddS__param_1];
	ld.param.u64 	%rd2, [_Z20matrix_mult_constantPddS__param_2];
	cvta.to.global.u64 	%rd3, %rd2;
	cvta.to.global.u64 	%rd4, %rd1;
	mov.u32 	%r1, %ctaid.x;
	mov.u32 	%r2, %tid.x;
	mov.u32 	%r3, %ntid.x;
	mad.lo.s32 	%r4, %r1, %r3, %r2;
	mul.wide.u32 	%rd5, %r4, 8;
	add.s64 	%rd6, %rd4, %rd5;
	ld.global.f64 	%fd2, [%rd6];
	mul.f64 	%fd3, %fd1, %fd2;
	add.s64 	%rd7, %rd3, %rd5;
	st.global.f64 	[%rd7], %fd3;
	ret;

}
	// .globl	_Z10matrix_addPdS_S_
.visible .entry _Z10matrix_addPdS_S_(
	.param .u64 .ptr .align 1 _Z10matrix_addPdS_S__param_0,
	.param .u64 .ptr .align 1 _Z10matrix_addPdS_S__param_1,
	.param .u64 .ptr .align 1 _Z10matrix_addPdS_S__param_2
)
{
	.reg .b32 	%r<5>;
	.reg .b64 	%rd<11>;
	.reg .b64 	%fd<4>;

	ld.param.u64 	%rd1, [_Z10matrix_addPdS_S__param_0];
	ld.param.u64 	%rd2, [_Z10matrix_addPdS_S__param_1];
	ld.param.u64 	%rd3, [_Z10matrix_addPdS_S__param_2];
	cvta.to.global.u64 	%rd4, %rd3;
	cvta.to.global.u64 	%rd5, %rd2;
	cvta.to.global.u64 	%rd6, %rd1;
	mov.u32 	%r1, %ctaid.x;
	mov.u32 	%r2, %tid.x;
	mov.u32 	%r3, %ntid.x;
	mad.lo.s32 	%r4, %r1, %r3, %r2;
	mul.wide.u32 	%rd7, %r4, 8;
	add.s64 	%rd8, %rd6, %rd7;
	ld.global.f64 	%fd1, [%rd8];
	add.s64 	%rd9, %rd5, %rd7;
	ld.global.f64 	%fd2, [%rd9];
	add.f64 	%fd3, %fd1, %fd2;
	add.s64 	%rd10, %rd4, %rd7;
	st.global.f64 	[%rd10], %fd3;
	ret;

}
	// .globl	_Z19matrix_div_constantPddS_
.visible .entry _Z19matrix_div_constantPddS_(
	.param .u64 .ptr .align 1 _Z19matrix_div_constantPddS__param_0,
	.param .f64 _Z19matrix_div_constantPddS__param_1,
	.param .u64 .ptr .align 1 _Z19matrix_div_constantPddS__param_2
)
{
	.reg .b32 	%r<5>;
	.reg .b64 	%rd<8>;
	.reg .b64 	%fd<4>;

	ld.param.u64 	%rd1, [_Z19matrix_div_constantPddS__param_0];
	ld.param.f64 	%fd1, [_Z19matrix_div_constantPddS__param_1];
	ld.param.u64 	%rd2, [_Z19matrix_div_constantPddS__param_2];
	cvta.to.global.u64 	%rd3, %rd2;
	cvta.to.global.u64 	%rd4, %rd1;
	mov.u32 	%r1, %ctaid.x;
	mov.u32 	%r2, %tid.x;
	mov.u32 	%r3, %ntid.x;
	mad.lo.s32 	%r4, %r1, %r3, %r2;
	mul.wide.u32 	%rd5, %r4, 8;
	add.s64 	%rd6, %rd4, %rd5;
	ld.global.f64 	%fd2, [%rd6];
	div.rn.f64 	%fd3, %fd2, %fd1;
	add.s64 	%rd7, %rd3, %rd5;
	st.global.f64 	[%rd7], %fd3;
	ret;

}
	// .globl	_Z22set_matrix_with_matrixPdS_
.visible .entry _Z22set_matrix_with_matrixPdS_(
	.param .u64 .ptr .align 1 _Z22set_matrix_with_matrixPdS__param_0,
	.param .u64 .ptr .align 1 _Z22set_matrix_with_matrixPdS__param_1
)
{
	.reg .b32 	%r<5>;
	.reg .b64 	%rd<8>;
	.reg .b64 	%fd<2>;

	ld.param.u64 	%rd1, [_Z22set_matrix_with_matrixPdS__param_0];
	ld.param.u64 	%rd2, [_Z22set_matrix_with_matrixPdS__param_1];
	cvta.to.global.u64 	%rd3, %rd2;
	cvta.to.global.u64 	%rd4, %rd1;
	mov.u32 	%r1, %ctaid.x;
	mov.u32 	%r2, %tid.x;
	mov.u32 	%r3, %ntid.x;
	mad.lo.s32 	%r4, %r1, %r3, %r2;
	mul.wide.u32 	%rd5, %r4, 8;
	add.s64 	%rd6, %rd4, %rd5;
	ld.global.f64 	%fd1, [%rd6];
	add.s64 	%rd7, %rd3, %rd5;
	st.global.f64 	[%rd7], %fd1;
	ret;

}
	// .globl	_Z10matrix_subPdS_S_
.visible .entry _Z10matrix_subPdS_S_(
	.param .u64 .ptr .align 1 _Z10matrix_subPdS_S__param_0,
	.param .u64 .ptr .align 1 _Z10matrix_subPdS_S__param_1,
	.param .u64 .ptr .align 1 _Z10matrix_subPdS_S__param_2
)
{
	.reg .b32 	%r<5>;
	.reg .b64 	%rd<11>;
	.reg .b64 	%fd<4>;

	ld.param.u64 	%rd1, [_Z10matrix_subPdS_S__param_0];
	ld.param.u64 	%rd2, [_Z10matrix_subPdS_S__param_1];
	ld.param.u64 	%rd3, [_Z10matrix_subPdS_S__param_2];
	cvta.to.global.u64 	%rd4, %rd3;
	cvta.to.global.u64 	%rd5, %rd2;
	cvta.to.global.u64 	%rd6, %rd1;
	mov.u32 	%r1, %ctaid.x;
	mov.u32 	%r2, %tid.x;
	mov.u32 	%r3, %ntid.x;
	mad.lo.s32 	%r4, %r1, %r3, %r2;
	mul.wide.u32 	%rd7, %r4, 8;
	add.s64 	%rd8, %rd6, %rd7;
	ld.global.f64 	%fd1, [%rd8];
	add.s64 	%rd9, %rd5, %rd7;
	ld.global.f64 	%fd2, [%rd9];
	sub.f64 	%fd3, %fd1, %fd2;
	add.s64 	%rd10, %rd4, %rd7;
	st.global.f64 	[%rd10], %fd3;
	ret;

}
	// .globl	_Z23matrix_elementwise_multPdS_S_
.visible .entry _Z23matrix_elementwise_multPdS_S_(
	.param .u64 .ptr .align 1 _Z23matrix_elementwise_multPdS_S__param_0,
	.param .u64 .ptr .align 1 _Z23matrix_elementwise_multPdS_S__param_1,
	.param .u64 .ptr .align 1 _Z23matrix_elementwise_multPdS_S__param_2
)
{
	.reg .b32 	%r<5>;
	.reg .b64 	%rd<11>;
	.reg .b64 	%fd<4>;

	ld.param.u64 	%rd1, [_Z23matrix_elementwise_multPdS_S__param_0];
	ld.param.u64 	%rd2, [_Z23matrix_elementwise_multPdS_S__param_1];
	ld.param.u64 	%rd3, [_Z23matrix_elementwise_multPdS_S__param_2];
	cvta.to.global.u64 	%rd4, %rd3;
	cvta.to.global.u64 	%rd5, %rd2;
	cvta.to.global.u64 	%rd6, %rd1;
	mov.u32 	%r1, %ctaid.x;
	mov.u32 	%r2, %tid.x;
	mov.u32 	%r3, %ntid.x;
	mad.lo.s32 	%r4, %r1, %r3, %r2;
	mul.wide.u32 	%rd7, %r4, 8;
	add.s64 	%rd8, %rd6, %rd7;
	ld.global.f64 	%fd1, [%rd8];
	add.s64 	%rd9, %rd5, %rd7;
	ld.global.f64 	%fd2, [%rd9];
	mul.f64 	%fd3, %fd1, %fd2;
	add.s64 	%rd10, %rd4, %rd7;
	st.global.f64 	[%rd10], %fd3;
	ret;

}
	// .globl	_Z22matrix_elementwise_divPdS_S_
.visible .entry _Z22matrix_elementwise_divPdS_S_(
	.param .u64 .ptr .align 1 _Z22matrix_elementwise_divPdS_S__param_0,
	.param .u64 .ptr .align 1 _Z22matrix_elementwise_divPdS_S__param_1,
	.param .u64 .ptr .align 1 _Z22matrix_elementwise_divPdS_S__param_2
)
{
	.reg .b32 	%r<5>;
	.reg .b64 	%rd<11>;
	.reg .b64 	%fd<4>;

	ld.param.u64 	%rd1, [_Z22matrix_elementwise_divPdS_S__param_0];
	ld.param.u64 	%rd2, [_Z22matrix_elementwise_divPdS_S__param_1];
	ld.param.u64 	%rd3, [_Z22matrix_elementwise_divPdS_S__param_2];
	cvta.to.global.u64 	%rd4, %rd3;
	cvta.to.global.u64 	%rd5, %rd2;
	cvta.to.global.u64 	%rd6, %rd1;
	mov.u32 	%r1, %ctaid.x;
	mov.u32 	%r2, %tid.x;
	mov.u32 	%r3, %ntid.x;
	mad.lo.s32 	%r4, %r1, %r3, %r2;
	mul.wide.u32 	%rd7, %r4, 8;
	add.s64 	%rd8, %rd6, %rd7;
	ld.global.f64 	%fd1, [%rd8];
	add.s64 	%rd9, %rd5, %rd7;
	ld.global.f64 	%fd2, [%rd9];
	div.rn.f64 	%fd3, %fd1, %fd2;
	add.s64 	%rd10, %rd4, %rd7;
	st.global.f64 	[%rd10], %fd3;
	ret;

}
	// .globl	_Z10matrix_mapPdPFddES_
.visible .entry _Z10matrix_mapPdPFddES_(
	.param .u64 .ptr .align 1 _Z10matrix_mapPdPFddES__param_0,
	.param .u64 .ptr .align 1 _Z10matrix_mapPdPFddES__param_1,
	.param .u64 .ptr .align 1 _Z10matrix_mapPdPFddES__param_2
)
{
	.reg .b32 	%r<5>;
	.reg .b64 	%rd<9>;
	.reg .b64 	%fd<4>;

	ld.param.u64 	%rd1, [_Z10matrix_mapPdPFddES__param_0];
	ld.param.u64 	%rd2, [_Z10matrix_mapPdPFddES__param_1];
	ld.param.u64 	%rd3, [_Z10matrix_mapPdPFddES__param_2];
	cvta.to.global.u64 	%rd4, %rd3;
	cvta.to.global.u64 	%rd5, %rd1;
	mov.u32 	%r1, %ctaid.x;
	mov.u32 	%r2, %tid.x;
	mov.u32 	%r3, %ntid.x;
	mad.lo.s32 	%r4, %r1, %r3, %r2;
	mul.wide.u32 	%rd6, %r4, 8;
	add.s64 	%rd7, %rd5, %rd6;
	ld.global.f64 	%fd1, [%rd7];
	{ // callseq 0, 0
	.param .b64 param0;
	st.param.f64 	[param0], %fd1;
	.param .b64 retval0;
	prototype_0 : .callprototype (.param .b64 _) _ (.param .b64 _);
	call (retval0), 
	%rd2, 
	(
	param0
	)
	, prototype_0;
	ld.param.f64 	%fd2, [retval0];
	} // callseq 0
	add.s64 	%rd8, %rd4, %rd6;
	st.global.f64 	[%rd8], %fd2;
	ret;

}
	// .globl	_Z16matrix_transposePdS_
.visible .entry _Z16matrix_transposePdS_(
	.param .u64 .ptr .align 1 _Z16matrix_transposePdS__param_0,
	.param .u64 .ptr .align 1 _Z16matrix_transposePdS__param_1
)
{
	.reg .b32 	%r<6>;
	.reg .b64 	%rd<9>;
	.reg .b64 	%fd<2>;

	ld.param.u64 	%rd1, [_Z16matrix_transposePdS__param_0];
	ld.param.u64 	%rd2, [_Z16matrix_transposePdS__param_1];
	cvta.to.global.u64 	%rd3, %rd2;
	cvta.to.global.u64 	%rd4, %rd1;
	mov.u32 	%r1, %ctaid.x;
	mov.u32 	%r2, %tid.x;
	mov.u32 	%r3, %ntid.x;
	mad.lo.s32 	%r4, %r2, %r3, %r1;
	mul.wide.u32 	%rd5, %r4, 8;
	add.s64 	%rd6, %rd4, %rd5;
	ld.global.f64 	%fd1, [%rd6];
	mad.lo.s32 	%r5, %r1, %r3, %r2;
	mul.wide.u32 	%rd7, %r5, 8;
	add.s64 	%rd8, %rd3, %rd7;
	st.global.f64 	[%rd8], %fd1;
	ret;

}
	// .globl	_Z13matrix_repmatPdiiiiS_
.visible .entry _Z13matrix_repmatPdiiiiS_(
	.param .u64 .ptr .align 1 _Z13matrix_repmatPdiiiiS__param_0,
	.param .u32 _Z13matrix_repmatPdiiiiS__param_1,
	.param .u32 _Z13matrix_repmatPdiiiiS__param_2,
	.param .u32 _Z13matrix_repmatPdiiiiS__param_3,
	.param .u32 _Z13matrix_repmatPdiiiiS__param_4,
	.param .u64 .ptr .align 1 _Z13matrix_repmatPdiiiiS__param_5
)
{
	.reg .pred 	%p<9>;
	.reg .b32 	%r<47>;
	.reg .b64 	%rd<20>;
	.reg .b64 	%fd<8>;

	ld.param.u64 	%rd4, [_Z13matrix_repmatPdiiiiS__param_0];
	ld.param.u32 	%r18, [_Z13matrix_repmatPdiiiiS__param_1];
	ld.param.u32 	%r20, [_Z13matrix_repmatPdiiiiS__param_2];
	ld.param.u32 	%r19, [_Z13matrix_repmatPdiiiiS__param_3];
	ld.param.u64 	%rd5, [_Z13matrix_repmatPdiiiiS__param_5];
	cvta.to.global.u64 	%rd1, %rd5;
	cvta.to.global.u64 	%rd2, %rd4;
	mov.u32 	%r1, %ctaid.x;
	mov.u32 	%r2, %tid.x;
	mov.u32 	%r3, %ntid.x;
	setp.gt.s32 	%p1, %r20, 1;
	@%p1 bra 	$L__BB9_2;
	mad.lo.s32 	%r21, %r1, %r3, %r2;
	mul.wide.u32 	%rd6, %r21, 8;
	add.s64 	%rd7, %rd2, %rd6;
	ld.global.f64 	%fd5, [%rd7];
	add.s64 	%rd8, %rd1, %rd6;
	st.global.f64 	[%rd8], %fd5;
$L__BB9_2:
	setp.lt.s32 	%p2, %r18, 2;
	@%p2 bra 	$L__BB9_10;
	mul.lo.s32 	%r4, %r19, %r18;
	setp.ge.s32 	%p3, %r19, %r4;
	@%p3 bra 	$L__BB9_10;
	mad.lo.s32 	%r22, %r1, %r3, %r2;
	mul.wide.u32 	%rd9, %r22, 8;
	add.s64 	%rd3, %rd2, %rd9;
	shl.b32 	%r23, %r19, 1;
	max.s32 	%r24, %r4, %r23;
	setp.lt.s32 	%p4, %r23, %r4;
	selp.u32 	%r25, 1, 0, %p4;
	or.b32  	%r26, %r23, %r25;
	sub.s32 	%r27, %r24, %r26;
	div.u32 	%r28, %r27, %r19;
	add.s32 	%r5, %r28, %r25;
	and.b32  	%r29, %r5, 3;
	setp.eq.s32 	%p5, %r29, 3;
	mov.u32 	%r45, %r19;
	@%p5 bra 	$L__BB9_7;
	ld.global.f64 	%fd1, [%rd3];
	add.s32 	%r30, %r1, %r19;
	mad.lo.s32 	%r43, %r3, %r30, %r2;
	mul.lo.s32 	%r7, %r3, %r19;
	add.s32 	%r31, %r5, 1;
	and.b32  	%r32, %r31, 3;
	neg.s32 	%r42, %r32;
	mov.u32 	%r45, %r19;
$L__BB9_6:
	.pragma "nounroll";
	mul.wide.s32 	%rd10, %r43, 8;
	add.s64 	%rd11, %rd1, %rd10;
	st.global.f64 	[%rd11], %fd1;
	add.s32 	%r45, %r45, %r19;
	add.s32 	%r43, %r43, %r7;
	add.s32 	%r42, %r42, 1;
	setp.ne.s32 	%p6, %r42, 0;
	@%p6 bra 	$L__BB9_6;
$L__BB9_7:
	setp.lt.u32 	%p7, %r5, 3;
	@%p7 bra 	$L__BB9_10;
	ld.global.f64 	%fd7, [%rd3];
	shl.b32 	%r41, %r19, 2;
$L__BB9_9:
	add.s32 	%r33, %r45, %r1;
	mad.lo.s32 	%r34, %r33, %r3, %r2;
	mul.wide.s32 	%rd12, %r34, 8;
	add.s64 	%rd13, %rd1, %rd12;
	st.global.f64 	[%rd13], %fd7;
	ld.global.f64 	%fd6, [%rd3];
	add.s32 	%r35, %r33, %r19;
	mad.lo.s32 	%r36, %r35, %r3, %r2;
	mul.wide.s32 	%rd14, %r36, 8;
	add.s64 	%rd15, %rd1, %rd14;
	st.global.f64 	[%rd15], %fd6;
	add.s32 	%r37, %r35, %r19;
	mad.lo.s32 	%r38, %r37, %r3, %r2;
	mul.wide.s32 	%rd16, %r38, 8;
	add.s64 	%rd17, %rd1, %rd16;
	st.global.f64 	[%rd17], %fd6;
	ld.global.f64 	%fd7, [%rd3];
	add.s32 	%r39, %r37, %r19;
	mad.lo.s32 	%r40, %r39, %r3, %r2;
	mul.wide.s32 	%rd18, %r40, 8;
	add.s64 	%rd19, %rd1, %rd18;
	st.global.f64 	[%rd19], %fd7;
	add.s32 	%r45, %r41, %r45;
	setp.lt.s32 	%p8, %r45, %r4;
	@%p8 bra 	$L__BB9_9;
$L__BB9_10:
	ret;

}
	// .globl	_Z11matrix_multPdS_S_iii
.visible .entry _Z11matrix_multPdS_S_iii(
	.param .u64 .ptr .align 1 _Z11matrix_multPdS_S_iii_param_0,
	.param .u64 .ptr .align 1 _Z11matrix_multPdS_S_iii_param_1,
	.param .u64 .ptr .align 1 _Z11matrix_multPdS_S_iii_param_2,
	.param .u32 _Z11matrix_multPdS_S_iii_param_3,
	.param .u32 _Z11matrix_multPdS_S_iii_param_4,
	.param .u32 _Z11matrix_multPdS_S_iii_param_5
)
{
	.reg .pred 	%p<13>;
	.reg .b32 	%r<78>;
	.reg .b64 	%rd<53>;
	.reg .b64 	%fd<65>;

	ld.param.u64 	%rd7, [_Z11matrix_multPdS_S_iii_param_0];
	ld.param.u64 	%rd8, [_Z11matrix_multPdS_S_iii_param_1];
	ld.param.u64 	%rd6, [_Z11matrix_multPdS_S_iii_param_2];
	ld.param.u32 	%r32, [_Z11matrix_multPdS_S_iii_param_3];
	ld.param.u32 	%r30, [_Z11matrix_multPdS_S_iii_param_4];
	ld.param.u32 	%r31, [_Z11matrix_multPdS_S_iii_param_5];
	cvta.to.global.u64 	%rd1, %rd8;
	cvta.to.global.u64 	%rd2, %rd7;
	mov.u32 	%r34, %ctaid.y;
	mov.u32 	%r35, %ntid.y;
	mov.u32 	%r36, %tid.y;
	mad.lo.s32 	%r37, %r34, %r35, %r36;
	mov.u32 	%r38, %ctaid.x;
	mov.u32 	%r39, %ntid.x;
	mov.u32 	%r40, %tid.x;
	mad.lo.s32 	%r2, %r38, %r39, %r40;
	setp.ge.s32 	%p1, %r2, %r31;
	setp.ge.s32 	%p2, %r37, %r32;
	or.pred  	%p3, %p1, %p2;
	@%p3 bra 	$L__BB10_15;
	setp.lt.s32 	%p4, %r30, 1;
	mov.f64 	%fd64, 0d0000000000000000;
	@%p4 bra 	$L__BB10_14;
	mul.lo.s32 	%r3, %r30, %r37;
	and.b32  	%r4, %r30, 7;
	setp.lt.u32 	%p5, %r30, 8;
	mov.b32 	%r72, 0;
	mov.u32 	%r77, %r72;
	@%p5 bra 	$L__BB10_5;
	and.b32  	%r72, %r30, 2147483640;
	neg.s32 	%r66, %r72;
	shl.b32 	%r7, %r31, 3;
	mul.wide.u32 	%rd9, %r3, 8;
	add.s64 	%rd10, %rd9, %rd2;
	add.s64 	%rd52, %rd10, 32;
	mov.b32 	%r77, 0;
	mul.wide.s32 	%rd13, %r31, 8;
	mov.u32 	%r65, %r2;
$L__BB10_4:
	.pragma "nounroll";
	ld.global.f64 	%fd4, [%rd52+-32];
	mul.wide.s32 	%rd11, %r65, 8;
	add.s64 	%rd12, %rd1, %rd11;
	ld.global.f64 	%fd5, [%rd12];
	cvt.rn.f64.s32 	%fd6, %r77;
	fma.rn.f64 	%fd7, %fd4, %fd5, %fd6;
	cvt.rzi.s32.f64 	%r44, %fd7;
	ld.global.f64 	%fd8, [%rd52+-24];
	add.s64 	%rd14, %rd12, %rd13;
	ld.global.f64 	%fd9, [%rd14];
	cvt.rn.f64.s32 	%fd10, %r44;
	fma.rn.f64 	%fd11, %fd8, %fd9, %fd10;
	cvt.rzi.s32.f64 	%r45, %fd11;
	ld.global.f64 	%fd12, [%rd52+-16];
	add.s64 	%rd15, %rd14, %rd13;
	ld.global.f64 	%fd13, [%rd15];
	cvt.rn.f64.s32 	%fd14, %r45;
	fma.rn.f64 	%fd15, %fd12, %fd13, %fd14;
	cvt.rzi.s32.f64 	%r46, %fd15;
	ld.global.f64 	%fd16, [%rd52+-8];
	add.s64 	%rd16, %rd15, %rd13;
	ld.global.f64 	%fd17, [%rd16];
	cvt.rn.f64.s32 	%fd18, %r46;
	fma.rn.f64 	%fd19, %fd16, %fd17, %fd18;
	cvt.rzi.s32.f64 	%r47, %fd19;
	ld.global.f64 	%fd20, [%rd52];
	add.s64 	%rd17, %rd16, %rd13;
	ld.global.f64 	%fd21, [%rd17];
	cvt.rn.f64.s32 	%fd22, %r47;
	fma.rn.f64 	%fd23, %fd20, %fd21, %fd22;
	cvt.rzi.s32.f64 	%r48, %fd23;
	ld.global.f64 	%fd24, [%rd52+8];
	add.s64 	%rd18, %rd17, %rd13;
	ld.global.f64 	%fd25, [%rd18];
	cvt.rn.f64.s32 	%fd26, %r48;
	fma.rn.f64 	%fd27, %fd24, %fd25, %fd26;
	cvt.rzi.s32.f64 	%r49, %fd27;
	ld.global.f64 	%fd28, [%rd52+16];
	add.s64 	%rd19, %rd18, %rd13;
	ld.global.f64 	%fd29, [%rd19];
	cvt.rn.f64.s32 	%fd30, %r49;
	fma.rn.f64 	%fd31, %fd28, %fd29, %fd30;
	cvt.rzi.s32.f64 	%r50, %fd31;
	ld.global.f64 	%fd32, [%rd52+24];
	add.s64 	%rd20, %rd19, %rd13;
	ld.global.f64 	%fd33, [%rd20];
	cvt.rn.f64.s32 	%fd34, %r50;
	fma.rn.f64 	%fd35, %fd32, %fd33, %fd34;
	cvt.rzi.s32.f64 	%r77, %fd35;
	add.s32 	%r66, %r66, 8;
	add.s32 	%r65, %r65, %r7;
	add.s64 	%rd52, %rd52, 64;
	setp.ne.s32 	%p6, %r66, 0;
	@%p6 bra 	$L__BB10_4;
$L__BB10_5:
	setp.eq.s32 	%p7, %r4, 0;
	@%p7 bra 	$L__BB10_13;
	and.b32  	%r17, %r30, 3;
	setp.lt.u32 	%p8, %r4, 4;
	@%p8 bra 	$L__BB10_8;
	add.s32 	%r52, %r72, %r3;
	mul.wide.u32 	%rd21, %r52, 8;
	add.s64 	%rd22, %rd2, %rd21;
	ld.global.f64 	%fd36, [%rd22];
	mad.lo.s32 	%r53, %r72, %r31, %r2;
	mul.wide.s32 	%rd23, %r53, 8;
	add.s64 	%rd24, %rd1, %rd23;
	ld.global.f64 	%fd37, [%rd24];
	cvt.rn.f64.s32 	%fd38, %r77;
	fma.rn.f64 	%fd39, %fd36, %fd37, %fd38;
	cvt.rzi.s32.f64 	%r54, %fd39;
	cvt.u64.u32 	%rd25, %r3;
	cvt.u64.u32 	%rd26, %r72;
	add.s64 	%rd27, %rd26, %rd25;
	shl.b64 	%rd28, %rd27, 3;
	add.s64 	%rd29, %rd2, %rd28;
	ld.global.f64 	%fd40, [%rd29+8];
	mul.wide.s32 	%rd30, %r31, 8;
	add.s64 	%rd31, %rd24, %rd30;
	ld.global.f64 	%fd41, [%rd31];
	cvt.rn.f64.s32 	%fd42, %r54;
	fma.rn.f64 	%fd43, %fd40, %fd41, %fd42;
	cvt.rzi.s32.f64 	%r55, %fd43;
	ld.global.f64 	%fd44, [%rd29+16];
	add.s64 	%rd32, %rd31, %rd30;
	ld.global.f64 	%fd45, [%rd32];
	cvt.rn.f64.s32 	%fd46, %r55;
	fma.rn.f64 	%fd47, %fd44, %fd45, %fd46;
	cvt.rzi.s32.f64 	%r56, %fd47;
	ld.global.f64 	%fd48, [%rd29+24];
	add.s64 	%rd33, %rd32, %rd30;
	ld.global.f64 	%fd49, [%rd33];
	cvt.rn.f64.s32 	%fd50, %r56;
	fma.rn.f64 	%fd51, %fd48, %fd49, %fd50;
	cvt.rzi.s32.f64 	%r77, %fd51;
	add.s32 	%r72, %r72, 4;
$L__BB10_8:
	setp.eq.s32 	%p9, %r17, 0;
	@%p9 bra 	$L__BB10_13;
	setp.eq.s32 	%p10, %r17, 1;
	@%p10 bra 	$L__BB10_11;
	add.s32 	%r58, %r72, %r3;
	mul.wide.u32 	%rd34, %r58, 8;
	add.s64 	%rd35, %rd2, %rd34;
	ld.global.f64 	%fd52, [%rd35];
	mad.lo.s32 	%r59, %r72, %r31, %r2;
	mul.wide.s32 	%rd36, %r59, 8;
	add.s64 	%rd37, %rd1, %rd36;
	ld.global.f64 	%fd53, [%rd37];
	cvt.rn.f64.s32 	%fd54, %r77;
	fma.rn.f64 	%fd55, %fd52, %fd53, %fd54;
	cvt.rzi.s32.f64 	%r60, %fd55;
	cvt.u64.u32 	%rd38, %r3;
	cvt.u64.u32 	%rd39, %r72;
	add.s64 	%rd40, %rd39, %rd38;
	shl.b64 	%rd41, %rd40, 3;
	add.s64 	%rd42, %rd2, %rd41;
	ld.global.f64 	%fd56, [%rd42+8];
	mul.wide.s32 	%rd43, %r31, 8;
	add.s64 	%rd44, %rd37, %rd43;
	ld.global.f64 	%fd57, [%rd44];
	cvt.rn.f64.s32 	%fd58, %r60;
	fma.rn.f64 	%fd59, %fd56, %fd57, %fd58;
	cvt.rzi.s32.f64 	%r77, %fd59;
	add.s32 	%r72, %r72, 2;
$L__BB10_11:
	and.b32  	%r61, %r30, 1;
	setp.eq.b32 	%p11, %r61, 1;
	not.pred 	%p12, %p11;
	@%p12 bra 	$L__BB10_13;
	add.s32 	%r62, %r72, %r3;
	mul.wide.u32 	%rd45, %r62, 8;
	add.s64 	%rd46, %rd2, %rd45;
	ld.global.f64 	%fd60, [%rd46];
	mad.lo.s32 	%r63, %r72, %r31, %r2;
	mul.wide.s32 	%rd47, %r63, 8;
	add.s64 	%rd48, %rd1, %rd47;
	ld.global.f64 	%fd61, [%rd48];
	cvt.rn.f64.s32 	%fd62, %r77;
	fma.rn.f64 	%fd63, %fd60, %fd61, %fd62;
	cvt.rzi.s32.f64 	%r77, %fd63;
$L__BB10_13:
	cvt.rn.f64.s32 	%fd64, %r77;
$L__BB10_14:
	mad.lo.s32 	%r64, %r31, %r37, %r2;
	cvta.to.global.u64 	%rd49, %rd6;
	mul.wide.s32 	%rd50, %r64, 8;
	add.s64 	%rd51, %rd49, %rd50;
	st.global.f64 	[%rd51], %fd64;
$L__BB10_15:
	ret;

}


// ===== COMPILED SASS (sm_100) =====

	.target	sm_100

	.elftype	@"ET_EXEC"


//--------------------- .note.nv.tkinfo           --------------------------
	.section	.note.nv.tkinfo,"",@"SHT_NOTE"
	.sectionflags	@"SHF_NOTE_NV_TKINFO"
	.tkinfo
        /*0018*/ 	.word	0x00000002
        /*0030*/ 	.string	""
        /*0030*/ 	.string	"ptxas"
        /*0030*/ 	.string	"Cuda compilation tools, release 13.0, V13.0.88"
        /*0030*/ 	.string	"Build cuda_13.0.r13.0/compiler.36424714_0"
        /*0030*/ 	.string	"-arch sm_100 -m 64 "



//--------------------- .note.nv.cuinfo           --------------------------
	.section	.note.nv.cuinfo,"",@"SHT_NOTE"
	.sectionflags	@"SHF_NOTE_NV_CUINFO"
        /*0018*/ 	.short	0x0002
        /*001a*/ 	.short	0x0064
        /*001c*/ 	.short	0x0082
	.zero		2


//--------------------- .nv.info                  --------------------------
	.section	.nv.info,"",@"SHT_CUDA_INFO"
	.align	4


	//----- nvinfo : EIATTR_REGCOUNT
	.align		4
        /*0000*/ 	.byte	0x04, 0x2f
        /*0002*/ 	.short	(.L_1 - .L_0)
	.align		4
.L_0:
        /*0004*/ 	.word	index@(_Z20matrix_mult_constantPddS_)
        /*0008*/ 	.word	0x0000000c


	//----- nvinfo : EIATTR_FRAME_SIZE
	.align		4
.L_1:
        /*000c*/ 	.byte	0x04, 0x11
        /*000e*/ 	.short	(.L_3 - .L_2)
	.align		4
.L_2:
        /*0010*/ 	.word	index@(_Z20matrix_mult_constantPddS_)
        /*0014*/ 	.word	0x00000000


	//----- nvinfo : EIATTR_REGCOUNT
	.align		4
.L_3:
        /*0018*/ 	.byte	0x04, 0x2f
        /*001a*/ 	.short	(.L_5 - .L_4)
	.align		4
.L_4:
        /*001c*/ 	.word	index@(_Z10matrix_addPdS_S_)
        /*0020*/ 	.word	0x0000000e


	//----- nvinfo : EIATTR_FRAME_SIZE
	.align		4
.L_5:
        /*0024*/ 	.byte	0x04, 0x11
        /*0026*/ 	.short	(.L_7 - .L_6)
	.align		4
.L_6:
        /*0028*/ 	.word	index@(_Z10matrix_addPdS_S_)
        /*002c*/ 	.word	0x00000000


	//----- nvinfo : EIATTR_REGCOUNT
	.align		4
.L_7:
        /*0030*/ 	.byte	0x04, 0x2f
        /*0032*/ 	.short	(.L_9 - .L_8)
	.align		4
.L_8:
        /*0034*/ 	.word	index@(_Z19matrix_div_constantPddS_)
        /*0038*/ 	.word	0x0000001a


	//----- nvinfo : EIATTR_FRAME_SIZE
	.align		4
.L_9:
        /*003c*/ 	.byte	0x04, 0x11
        /*003e*/ 	.short	(.L_11 - .L_10)
	.align		4
.L_10:
        /*0040*/ 	.word	index@($__internal_1_$__cuda_sm20_div_rn_f64_full)
        /*0044*/ 	.word	0x00000000


	//----- nvinfo : EIATTR_FRAME_SIZE
	.align		4
.L_11:
        /*0048*/ 	.byte	0x04, 0x11
        /*004a*/ 	.short	(.L_13 - .L_12)
	.align		4
.L_12:
        /*004c*/ 	.word	index@(_Z19matrix_div_constantPddS_)
        /*0050*/ 	.word	0x00000000


	//----- nvinfo : EIATTR_REGCOUNT
	.align		4
.L_13:
        /*0054*/ 	.byte	0x04, 0x2f
        /*0056*/ 	.short	(.L_15 - .L_14)
	.align		4
.L_14:
        /*0058*/ 	.word	index@(_Z22set_matrix_with_matrixPdS_)
        /*005c*/ 	.word	0x0000000a


	//----- nvinfo : EIATTR_FRAME_SIZE
	.align		4
.L_15:
        /*0060*/ 	.byte	0x04, 0x11
        /*0062*/ 	.short	(.L_17 - .L_16)
	.align		4
.L_16:
        /*0064*/ 	.word	index@(_Z22set_matrix_with_matrixPdS_)
        /*0068*/ 	.word	0x00000000


	//----- nvinfo : EIATTR_REGCOUNT
	.align		4
.L_17:
        /*006c*/ 	.byte	0x04, 0x2f
        /*006e*/ 	.short	(.L_19 - .L_18)
	.align		4
.L_18:
        /*0070*/ 	.word	index@(_Z10matrix_subPdS_S_)
        /*0074*/ 	.word	0x0000000e


	//----- nvinfo : EIATTR_FRAME_SIZE
	.align		4
.L_19:
        /*0078*/ 	.byte	0x04, 0x11
        /*007a*/ 	.short	(.L_21 - .L_20)
	.align		4
.L_20:
        /*007c*/ 	.word	index@(_Z10matrix_subPdS_S_)
        /*0080*/ 	.word	0x00000000


	//----- nvinfo : EIATTR_REGCOUNT
	.align		4
.L_21:
        /*0084*/ 	.byte	0x04, 0x2f
        /*0086*/ 	.short	(.L_23 - .L_22)
	.align		4
.L_22:
        /*0088*/ 	.word	index@(_Z23matrix_elementwise_multPdS_S_)
        /*008c*/ 	.word	0x0000000e


	//----- nvinfo : EIATTR_FRAME_SIZE
	.align		4
.L_23:
        /*0090*/ 	.byte	0x04, 0x11
        /*0092*/ 	.short	(.L_25 - .L_24)
	.align		4
.L_24:
        /*0094*/ 	.word	index@(_Z23matrix_elementwise_multPdS_S_)
        /*0098*/ 	.word	0x00000000


	//----- nvinfo : EIATTR_REGCOUNT
	.align		4
.L_25:
        /*009c*/ 	.byte	0x04, 0x2f
        /*009e*/ 	.short	(.L_27 - .L_26)
	.align		4
.L_26:
        /*00a0*/ 	.word	index@(_Z22matrix_elementwise_divPdS_S_)
        /*00a4*/ 	.word	0x00000019


	//----- nvinfo : EIATTR_FRAME_SIZE
	.align		4
.L_27:
        /*00a8*/ 	.byte	0x04, 0x11
        /*00aa*/ 	.short	(.L_29 - .L_28)
	.align		4
.L_28:
        /*00ac*/ 	.word	index@($__internal_0_$__cuda_sm20_div_rn_f64_full)
        /*00b0*/ 	.word	0x00000000


	//----- nvinfo : EIATTR_FRAME_SIZE
	.align		4
.L_29:
        /*00b4*/ 	.byte	0x04, 0x11
        /*00b6*/ 	.short	(.L_31 - .L_30)
	.align		4
.L_30:
        /*00b8*/ 	.word	index@(_Z22matrix_elementwise_divPdS_S_)
        /*00bc*/ 	.word	0x00000000


	//----- nvinfo : EIATTR_REGCOUNT
	.align		4
.L_31:
        /*00c0*/ 	.byte	0x04, 0x2f
        /*00c2*/ 	.short	(.L_33 - .L_32)
	.align		4
.L_32:
        /*00c4*/ 	.word	index@(_Z10matrix_mapPdPFddES_)
        /*00c8*/ 	.word	0x00000018


	//----- nvinfo : EIATTR_FRAME_SIZE
	.align		4
.L_33:
        /*00cc*/ 	.byte	0x04, 0x11
        /*00ce*/ 	.short	(.L_35 - .L_34)
	.align		4
.L_34:
        /*00d0*/ 	.word	index@(_Z10matrix_mapPdPFddES_)
        /*00d4*/ 	.word	0x00000000


	//----- nvinfo : EIATTR_REGCOUNT
	.align		4
.L_35:
        /*00d8*/ 	.byte	0x04, 0x2f
        /*00da*/ 	.short	(.L_37 - .L_36)
	.align		4
.L_36:
        /*00dc*/ 	.word	index@(_Z16matrix_transposePdS_)
        /*00e0*/ 	.word	0x0000000a


	//----- nvinfo : EIATTR_FRAME_SIZE
	.align		4
.L_37:
        /*00e4*/ 	.byte	0x04, 0x11
        /*00e6*/ 	.short	(.L_39 - .L_38)
	.align		4
.L_38:
        /*00e8*/ 	.word	index@(_Z16matrix_transposePdS_)
        /*00ec*/ 	.word	0x00000000


	//----- nvinfo : EIATTR_REGCOUNT
	.align		4
.L_39:
        /*00f0*/ 	.byte	0x04, 0x2f
        /*00f2*/ 	.short	(.L_41 - .L_40)
	.align		4
.L_40:
        /*00f4*/ 	.word	index@(_Z13matrix_repmatPdiiiiS_)
        /*00f8*/ 	.word	0x00000014


	//----- nvinfo : EIATTR_FRAME_SIZE
	.align		4
.L_41:
        /*00fc*/ 	.byte	0x04, 0x11
        /*00fe*/ 	.short	(.L_43 - .L_42)
	.align		4
.L_42:
        /*0100*/ 	.word	index@(_Z13matrix_repmatPdiiiiS_)
        /*0104*/ 	.word	0x00000000


	//----- nvinfo : EIATTR_REGCOUNT
	.align		4
.L_43:
        /*0108*/ 	.byte	0x04, 0x2f
        /*010a*/ 	.short	(.L_45 - .L_44)
	.align		4
.L_44:
        /*010c*/ 	.word	index@(_Z11matrix_multPdS_S_iii)
        /*0110*/ 	.word	0x00000020


	//----- nvinfo : EIATTR_FRAME_SIZE
	.align		4
.L_45:
        /*0114*/ 	.byte	0x04, 0x11
        /*0116*/ 	.short	(.L_47 - .L_46)
	.align		4
.L_46:
        /*0118*/ 	.word	index@(_Z11matrix_multPdS_S_iii)
        /*011c*/ 	.word	0x00000000


	//----- nvinfo : EIATTR_MIN_STACK_SIZE
	.align		4
.L_47:
        /*0120*/ 	.byte	0x04, 0x12
        /*0122*/ 	.short	(.L_49 - .L_48)
	.align		4
.L_48:
        /*0124*/ 	.word	index@(_Z11matrix_multPdS_S_iii)
        /*0128*/ 	.word	0x00000000


	//----- nvinfo : EIATTR_MIN_STACK_SIZE
	.align		4
.L_49:
        /*012c*/ 	.byte	0x04, 0x12
        /*012e*/ 	.short	(.L_51 - .L_50)
	.align		4
.L_50:
        /*0130*/ 	.word	index@(_Z13matrix_repmatPdiiiiS_)
        /*0134*/ 	.word	0x00000000


	//----- nvinfo : EIATTR_MIN_STACK_SIZE
	.align		4
.L_51:
        /*0138*/ 	.byte	0x04, 0x12
        /*013a*/ 	.short	(.L_53 - .L_52)
	.align		4
.L_52:
        /*013c*/ 	.word	index@(_Z16matrix_transposePdS_)
        /*0140*/ 	.word	0x00000000


	//----- nvinfo : EIATTR_MIN_STACK_SIZE
	.align		4
.L_53:
        /*0144*/ 	.byte	0x04, 0x12
        /*0146*/ 	.short	(.L_55 - .L_54)
	.align		4
.L_54:
        /*0148*/ 	.word	index@(_Z10matrix_mapPdPFddES_)
        /*014c*/ 	.word	0x00000000


	//----- nvinfo : EIATTR_MIN_STACK_SIZE
	.align		4
.L_55:
        /*0150*/ 	.byte	0x04, 0x12
        /*0152*/ 	.short	(.L_57 - .L_56)
	.align		4
.L_56:
        /*0154*/ 	.word	index@(_Z22matrix_elementwise_divPdS_S_)
        /*0158*/ 	.word	0x00000000


	//----- nvinfo : EIATTR_MIN_STACK_SIZE
	.align		4
.L_57:
        /*015c*/ 	.byte	0x04, 0x12
        /*015e*/ 	.short	(.L_59 - .L_58)
	.align		4
.L_58:
        /*0160*/ 	.word	index@(_Z23matrix_elementwise_multPdS_S_)
        /*0164*/ 	.word	0x00000000


	//----- nvinfo : EIATTR_MIN_STACK_SIZE
	.align		4
.L_59:
        /*0168*/ 	.byte	0x04, 0x12
        /*016a*/ 	.short	(.L_61 - .L_60)
	.align		4
.L_60:
        /*016c*/ 	.word	index@(_Z10matrix_subPdS_S_)
        /*0170*/ 	.word	0x00000000


	//----- nvinfo : EIATTR_MIN_STACK_SIZE
	.align		4
.L_61:
        /*0174*/ 	.byte	0x04, 0x12
        /*0176*/ 	.short	(.L_63 - .L_62)
	.align		4
.L_62:
        /*0178*/ 	.word	index@(_Z22set_matrix_with_matrixPdS_)
        /*017c*/ 	.word	0x00000000


	//----- nvinfo : EIATTR_MIN_STACK_SIZE
	.align		4
.L_63:
        /*0180*/ 	.byte	0x04, 0x12
        /*0182*/ 	.short	(.L_65 - .L_64)
	.align		4
.L_64:
        /*0184*/ 	.word	index@(_Z19matrix_div_constantPddS_)
        /*0188*/ 	.word	0x00000000


	//----- nvinfo : EIATTR_MIN_STACK_SIZE
	.align		4
.L_65:
        /*018c*/ 	.byte	0x04, 0x12
        /*018e*/ 	.short	(.L_67 - .L_66)
	.align		4
.L_66:
        /*0190*/ 	.word	index@(_Z10matrix_addPdS_S_)
        /*0194*/ 	.word	0x00000000


	//----- nvinfo : EIATTR_MIN_STACK_SIZE
	.align		4
.L_67:
        /*0198*/ 	.byte	0x04, 0x12
        /*019a*/ 	.short	(.L_69 - .L_68)
	.align		4
.L_68:
        /*019c*/ 	.word	index@(_Z20matrix_mult_constantPddS_)
        /*01a0*/ 	.word	0x00000000
.L_69:


//--------------------- .nv.compat                --------------------------
	.section	.nv.compat,"",@"SHT_CUDA_COMPAT_INFO"
	.align	4
        /*0000*/ 	.byte	0x02, 0x09, 0x00, 0x00, 0x02, 0x02, 0x01, 0x00, 0x02, 0x05, 0x05, 0x00, 0x03, 0x07, 0x01, 0x01
        /*0010*/ 	.byte	0x02, 0x03, 0x00, 0x00, 0x02, 0x06, 0x01, 0x00, 0x04, 0x0b, 0x08, 0x00, 0x01, 0x00, 0x00, 0x00
        /*0020*/ 	.byte	0x00, 0x00, 0x00, 0x00


//--------------------- .nv.info._Z11matrix_multPdS_S_iii --------------------------
	.section	.nv.info._Z11matrix_multPdS_S_iii,"",@"SHT_CUDA_INFO"
	.sectionflags	@""
	.align	4


	//----- nvinfo : EIATTR_CUDA_API_VERSION
	.align		4
        /*0000*/ 	.byte	0x04, 0x37
        /*0002*/ 	.short	(.L_71 - .L_70)
.L_70:
        /*0004*/ 	.word	0x00000082


	//----- nvinfo : EIATTR_KPARAM_INFO
	.align		4
.L_71:
        /*0008*/ 	.byte	0x04, 0x17
        /*000a*/ 	.short	(.L_73 - .L_72)
.L_72:
        /*000c*/ 	.word	0x00000000
        /*0010*/ 	.short	0x0005
        /*0012*/ 	.short	0x0020
        /*0014*/ 	.byte	0x00, 0xf0, 0x11, 0x00


	//----- nvinfo : EIATTR_KPARAM_INFO
	.align		4
.L_73:
        /*0018*/ 	.byte	0x04, 0x17
        /*001a*/ 	.short	(.L_75 - .L_74)
.L_74:
        /*001c*/ 	.word	0x00000000
        /*0020*/ 	.short	0x0004
        /*0022*/ 	.short	0x001c
        /*0024*/ 	.byte	0x00, 0xf0, 0x11, 0x00


	//----- nvinfo : EIATTR_KPARAM_INFO
	.align		4
.L_75:
        /*0028*/ 	.byte	0x04, 0x17
        /*002a*/ 	.short	(.L_77 - .L_76)
.L_76:
        /*002c*/ 	.word	0x00000000
        /*0030*/ 	.short	0x0003
        /*0032*/ 	.short	0x0018
        /*0034*/ 	.byte	0x00, 0xf0, 0x11, 0x00


	//----- nvinfo : EIATTR_KPARAM_INFO
	.align		4
.L_77:
        /*0038*/ 	.byte	0x04, 0x17
        /*003a*/ 	.short	(.L_79 - .L_78)
.L_78:
        /*003c*/ 	.word	0x00000000
        /*0040*/ 	.short	0x0002
        /*0042*/ 	.short	0x0010
        /*0044*/ 	.byte	0x00, 0xf5, 0x21, 0x00


	//----- nvinfo : EIATTR_KPARAM_INFO
	.align		4
.L_79:
        /*0048*/ 	.byte	0x04, 0x17
        /*004a*/ 	.short	(.L_81 - .L_80)
.L_80:
        /*004c*/ 	.word	0x00000000
        /*0050*/ 	.short	0x0001
        /*0052*/ 	.short	0x0008
        /*0054*/ 	.byte	0x00, 0xf5, 0x21, 0x00


	//----- nvinfo : EIATTR_KPARAM_INFO
	.align		4
.L_81:
        /*0058*/ 	.byte	0x04, 0x17
        /*005a*/ 	.short	(.L_83 - .L_82)
.L_82:
        /*005c*/ 	.word	0x00000000
        /*0060*/ 	.short	0x0000
        /*0062*/ 	.short	0x0000
        /*0064*/ 	.byte	0x00, 0xf5, 0x21, 0x00


	//----- nvinfo : EIATTR_SPARSE_MMA_MASK
	.align		4
.L_83:
        /*0068*/ 	.byte	0x03, 0x50
        /*006a*/ 	.short	0x0000


	//----- nvinfo : EIATTR_MAXREG_COUNT
	.align		4
        /*006c*/ 	.byte	0x03, 0x1b
        /*006e*/ 	.short	0x00ff


	//----- nvinfo : EIATTR_MERCURY_ISA_VERSION
	.align		4
        /*0070*/ 	.byte	0x03, 0x5f
        /*0072*/ 	.short	0x0101


	//----- nvinfo : EIATTR_VRC_CTA_INIT_COUNT
	.align		4
        /*0074*/ 	.byte	0x02, 0x4a
	.zero		1
	.zero		1


	//----- nvinfo : EIATTR_EXIT_INSTR_OFFSETS
	.align		4
        /*0078*/ 	.byte	0x04, 0x1c
        /*007a*/ 	.short	(.L_85 - .L_84)


	//   ....[0]....
.L_84:
        /*007c*/ 	.word	0x000000d0


	//   ....[1]....
        /*0080*/ 	.word	0x00000ae0


	//----- nvinfo : EIATTR_CBANK_PARAM_SIZE
	.align		4
.L_85:
        /*0084*/ 	.byte	0x03, 0x19
        /*0086*/ 	.short	0x0024


	//----- nvinfo : EIATTR_PARAM_CBANK
	.align		4
        /*0088*/ 	.byte	0x04, 0x0a
        /*008a*/ 	.short	(.L_87 - .L_86)
	.align		4
.L_86:
        /*008c*/ 	.word	index@(.nv.constant0._Z11matrix_multPdS_S_iii)
        /*0090*/ 	.short	0x0380
        /*0092*/ 	.short	0x0024


	//----- nvinfo : EIATTR_SW_WAR
	.align		4
.L_87:
        /*0094*/ 	.byte	0x04, 0x36
        /*0096*/ 	.short	(.L_89 - .L_88)
.L_88:
        /*0098*/ 	.word	0x00000008
.L_89:


//--------------------- .nv.info._Z13matrix_repmatPdiiiiS_ --------------------------
	.section	.nv.info._Z13matrix_repmatPdiiiiS_,"",@"SHT_CUDA_INFO"
	.sectionflags	@""
	.align	4


	//----- nvinfo : EIATTR_CUDA_API_VERSION
	.align		4
        /*0000*/ 	.byte	0x04, 0x37
        /*0002*/ 	.short	(.L_91 - .L_90)
.L_90:
        /*0004*/ 	.word	0x00000082


	//----- nvinfo : EIATTR_KPARAM_INFO
	.align		4
.L_91:
        /*0008*/ 	.byte	0x04, 0x17
        /*000a*/ 	.short	(.L_93 - .L_92)
.L_92:
        /*000c*/ 	.word	0x00000000
        /*0010*/ 	.short	0x0005
        /*0012*/ 	.short	0x0018
        /*0014*/ 	.byte	0x00, 0xf5, 0x21, 0x00


	//----- nvinfo : EIATTR_KPARAM_INFO
	.align		4
.L_93:
        /*0018*/ 	.byte	0x04, 0x17
        /*001a*/ 	.short	(.L_95 - .L_94)
.L_94:
        /*001c*/ 	.word	0x00000000
        /*0020*/ 	.short	0x0004
        /*0022*/ 	.short	0x0014
        /*0024*/ 	.byte	0x00, 0xf0, 0x11, 0x00


	//----- nvinfo : EIATTR_KPARAM_INFO
	.align		4
.L_95:
        /*0028*/ 	.byte	0x04, 0x17
        /*002a*/ 	.short	(.L_97 - .L_96)
.L_96:
        /*002c*/ 	.word	0x00000000
        /*0030*/ 	.short	0x0003
        /*0032*/ 	.short	0x0010
        /*0034*/ 	.byte	0x00, 0xf0, 0x11, 0x00


	//----- nvinfo : EIATTR_KPARAM_INFO
	.align		4
.L_97:
        /*0038*/ 	.byte	0x04, 0x17
        /*003a*/ 	.short	(.L_99 - .L_98)
.L_98:
        /*003c*/ 	.word	0x00000000
        /*0040*/ 	.short	0x0002
        /*0042*/ 	.short	0x000c
        /*0044*/ 	.byte	0x00, 0xf0, 0x11, 0x00


	//----- nvinfo : EIATTR_KPARAM_INFO
	.align		4
.L_99:
        /*0048*/ 	.byte	0x04, 0x17
        /*004a*/ 	.short	(.L_101 - .L_100)
.L_100:
        /*004c*/ 	.word	0x00000000
        /*0050*/ 	.short	0x0001
        /*0052*/ 	.short	0x0008
        /*0054*/ 	.byte	0x00, 0xf0, 0x11, 0x00


	//----- nvinfo : EIATTR_KPARAM_INFO
	.align		4
.L_101:
        /*0058*/ 	.byte	0x04, 0x17
        /*005a*/ 	.short	(.L_103 - .L_102)
.L_102:
        /*005c*/ 	.word	0x00000000
        /*0060*/ 	.short	0x0000
        /*0062*/ 	.short	0x0000
        /*0064*/ 	.byte	0x00, 0xf5, 0x21, 0x00


	//----- nvinfo : EIATTR_SPARSE_MMA_MASK
	.align		4
.L_103:
        /*0068*/ 	.byte	0x03, 0x50
        /*006a*/ 	.short	0x0000


	//----- nvinfo : EIATTR_MAXREG_COUNT
	.align		4
        /*006c*/ 	.byte	0x03, 0x1b
        /*006e*/ 	.short	0x00ff


	//----- nvinfo : EIATTR_MERCURY_ISA_VERSION
	.align		4
        /*0070*/ 	.byte	0x03, 0x5f
        /*0072*/ 	.short	0x0101


	//----- nvinfo : EIATTR_VRC_CTA_INIT_COUNT
	.align		4
        /*0074*/ 	.byte	0x02, 0x4a
	.zero		1
	.zero		1


	//----- nvinfo : EIATTR_EXIT_INSTR_OFFSETS
	.align		4
        /*0078*/ 	.byte	0x04, 0x1c
        /*007a*/ 	.short	(.L_105 - .L_104)


	//   ....[0]....
.L_104:
        /*007c*/ 	.word	0x00000110


	//   ....[1]....
        /*0080*/ 	.word	0x00000150


	//   ....[2]....
        /*0084*/ 	.word	0x00000440


	//   ....[3]....
        /*0088*/ 	.word	0x000005c0


	//----- nvinfo : EIATTR_CBANK_PARAM_SIZE
	.align		4
.L_105:
        /*008c*/ 	.byte	0x03, 0x19
        /*008e*/ 	.short	0x0020


	//----- nvinfo : EIATTR_PARAM_CBANK
	.align		4
        /*0090*/ 	.byte	0x04, 0x0a
        /*0092*/ 	.short	(.L_107 - .L_106)
	.align		4
.L_106:
        /*0094*/ 	.word	index@(.nv.constant0._Z13matrix_repmatPdiiiiS_)
        /*0098*/ 	.short	0x0380
        /*009a*/ 	.short	0x0020


	//----- nvinfo : EIATTR_SW_WAR
	.align		4
.L_107:
        /*009c*/ 	.byte	0x04, 0x36
        /*009e*/ 	.short	(.L_109 - .L_108)
.L_108:
        /*00a0*/ 	.word	0x00000008
.L_109:


//--------------------- .nv.info._Z16matrix_transposePdS_ --------------------------
	.section	.nv.info._Z16matrix_transposePdS_,"",@"SHT_CUDA_INFO"
	.sectionflags	@""
	.align	4


	//----- nvinfo : EIATTR_CUDA_API_VERSION
	.align		4
        /*0000*/ 	.byte	0x04, 0x37
        /*0002*/ 	.short	(.L_111 - .L_110)
.L_110:
        /*0004*/ 	.word	0x00000082


	//----- nvinfo : EIATTR_KPARAM_INFO
	.align		4
.L_111:
        /*0008*/ 	.byte	0x04, 0x17
        /*000a*/ 	.short	(.L_113 - .L_112)
.L_112:
        /*000c*/ 	.word	0x00000000
        /*0010*/ 	.short	0x0001
        /*0012*/ 	.short	0x0008
        /*0014*/ 	.byte	0x00, 0xf5, 0x21, 0x00


	//----- nvinfo : EIATTR_KPARAM_INFO
	.align		4
.L_113:
        /*0018*/ 	.byte	0x04, 0x17
        /*001a*/ 	.short	(.L_115 - .L_114)
.L_114:
        /*001c*/ 	.word	0x00000000
        /*0020*/ 	.short	0x0000
        /*0022*/ 	.short	0x0000
        /*0024*/ 	.byte	0x00, 0xf5, 0x21, 0x00


	//----- nvinfo : EIATTR_SPARSE_MMA_MASK
	.align		4
.L_115:
        /*0028*/ 	.byte	0x03, 0x50
        /*002a*/ 	.short	0x0000


	//----- nvinfo : EIATTR_MAXREG_COUNT
	.align		4
        /*002c*/ 	.byte	0x03, 0x1b
        /*002e*/ 	.short	0x00ff


	//----- nvinfo : EIATTR_MERCURY_ISA_VERSION
	.align		4
        /*0030*/ 	.byte	0x03, 0x5f
        /*0032*/ 	.short	0x0101


	//----- nvinfo : EIATTR_VRC_CTA_INIT_COUNT
	.align		4
        /*0034*/ 	.byte	0x02, 0x4a
	.zero		1
	.zero		1


	//----- nvinfo : EIATTR_EXIT_INSTR_OFFSETS
	.align		4
        /*0038*/ 	.byte	0x04, 0x1c
        /*003a*/ 	.short	(.L_117 - .L_116)


	//   ....[0]....
.L_116:
        /*003c*/ 	.word	0x000000d0


	//----- nvinfo : EIATTR_CBANK_PARAM_SIZE
	.align		4
.L_117:
        /*0040*/ 	.byte	0x03, 0x19
        /*0042*/ 	.short	0x0010


	//----- nvinfo : EIATTR_PARAM_CBANK
	.align		4
        /*0044*/ 	.byte	0x04, 0x0a
        /*0046*/ 	.short	(.L_119 - .L_118)
	.align		4
.L_118:
        /*0048*/ 	.word	index@(.nv.constant0._Z16matrix_transposePdS_)
        /*004c*/ 	.short	0x0380
        /*004e*/ 	.short	0x0010


	//----- nvinfo : EIATTR_SW_WAR
	.align		4
.L_119:
        /*0050*/ 	.byte	0x04, 0x36
        /*0052*/ 	.short	(.L_121 - .L_120)
.L_120:
        /*0054*/ 	.word	0x00000008
.L_121:


//--------------------- .nv.info._Z10matrix_mapPdPFddES_ --------------------------
	.section	.nv.info._Z10matrix_mapPdPFddES_,"",@"SHT_CUDA_INFO"
	.sectionflags	@""
	.align	4


	//----- nvinfo : EIATTR_CUDA_API_VERSION
	.align		4
        /*0000*/ 	.byte	0x04, 0x37
        /*0002*/ 	.short	(.L_123 - .L_122)
.L_122:
        /*0004*/ 	.word	0x00000082


	//----- nvinfo : EIATTR_KPARAM_INFO
	.align		4
.L_123:
        /*0008*/ 	.byte	0x04, 0x17
        /*000a*/ 	.short	(.L_125 - .L_124)
.L_124:
        /*000c*/ 	.word	0x00000000
        /*0010*/ 	.short	0x0002
        /*0012*/ 	.short	0x0010
        /*0014*/ 	.byte	0x00, 0xf5, 0x21, 0x00


	//----- nvinfo : EIATTR_KPARAM_INFO
	.align		4
.L_125:
        /*0018*/ 	.byte	0x04, 0x17
        /*001a*/ 	.short	(.L_127 - .L_126)
.L_126:
        /*001c*/ 	.word	0x00000000
        /*0020*/ 	.short	0x0001
        /*0022*/ 	.short	0x0008
        /*0024*/ 	.byte	0x00, 0xf5, 0x21, 0x00


	//----- nvinfo : EIATTR_KPARAM_INFO
	.align		4
.L_127:
        /*0028*/ 	.byte	0x04, 0x17
        /*002a*/ 	.short	(.L_129 - .L_128)
.L_128:
        /*002c*/ 	.word	0x00000000
        /*0030*/ 	.short	0x0000
        /*0032*/ 	.short	0x0000
        /*0034*/ 	.byte	0x00, 0xf5, 0x21, 0x00


	//----- nvinfo : EIATTR_SPARSE_MMA_MASK
	.align		4
.L_129:
        /*0038*/ 	.byte	0x03, 0x50
        /*003a*/ 	.short	0x0000


	//----- nvinfo : EIATTR_MAXREG_COUNT
	.align		4
        /*003c*/ 	.byte	0x03, 0x1b
        /*003e*/ 	.short	0x00ff


	//----- nvinfo : EIATTR_MERCURY_ISA_VERSION
	.align		4
        /*0040*/ 	.byte	0x03, 0x5f
        /*0042*/ 	.short	0x0101


	//----- nvinfo : EIATTR_VRC_CTA_INIT_COUNT
	.align		4
        /*0044*/ 	.byte	0x02, 0x4a
	.zero		1
	.zero		1


	//----- nvinfo : EIATTR_EXIT_INSTR_OFFSETS
	.align		4
        /*0048*/ 	.byte	0x04, 0x1c
        /*004a*/ 	.short	(.L_131 - .L_130)


	//   ....[0]....
.L_130:
        /*004c*/ 	.word	0x00000100


	//----- nvinfo : EIATTR_CBANK_PARAM_SIZE
	.align		4
.L_131:
        /*0050*/ 	.byte	0x03, 0x19
        /*0052*/ 	.short	0x0018


	//----- nvinfo : EIATTR_PARAM_CBANK
	.align		4
        /*0054*/ 	.byte	0x04, 0x0a
        /*0056*/ 	.short	(.L_133 - .L_132)
	.align		4
.L_132:
        /*0058*/ 	.word	index@(.nv.constant0._Z10matrix_mapPdPFddES_)
        /*005c*/ 	.short	0x0380
        /*005e*/ 	.short	0x0018


	//----- nvinfo : EIATTR_SW_WAR
	.align		4
.L_133:
        /*0060*/ 	.byte	0x04, 0x36
        /*0062*/ 	.short	(.L_135 - .L_134)
.L_134:
        /*0064*/ 	.word	0x00000008
.L_135:


//--------------------- .nv.info._Z22matrix_elementwise_divPdS_S_ --------------------------
	.section	.nv.info._Z22matrix_elementwise_divPdS_S_,"",@"SHT_CUDA_INFO"
	.sectionflags	@""
	.align	4


	//----- nvinfo : EIATTR_CUDA_API_VERSION
	.align		4
        /*0000*/ 	.byte	0x04, 0x37
        /*0002*/ 	.short	(.L_137 - .L_136)
.L_136:
        /*0004*/ 	.word	0x00000082


	//----- nvinfo : EIATTR_KPARAM_INFO
	.align		4
.L_137:
        /*0008*/ 	.byte	0x04, 0x17
        /*000a*/ 	.short	(.L_139 - .L_138)
.L_138:
        /*000c*/ 	.word	0x00000000
        /*0010*/ 	.short	0x0002
        /*0012*/ 	.short	0x0010
        /*0014*/ 	.byte	0x00, 0xf5, 0x21, 0x00


	//----- nvinfo : EIATTR_KPARAM_INFO
	.align		4
.L_139:
        /*0018*/ 	.byte	0x04, 0x17
        /*001a*/ 	.short	(.L_141 - .L_140)
.L_140:
        /*001c*/ 	.word	0x00000000
        /*0020*/ 	.short	0x0001
        /*0022*/ 	.short	0x0008
        /*0024*/ 	.byte	0x00, 0xf5, 0x21, 0x00


	//----- nvinfo : EIATTR_KPARAM_INFO
	.align		4
.L_141:
        /*0028*/ 	.byte	0x04, 0x17
        /*002a*/ 	.short	(.L_143 - .L_142)
.L_142:
        /*002c*/ 	.word	0x00000000
        /*0030*/ 	.short	0x0000
        /*0032*/ 	.short	0x0000
        /*0034*/ 	.byte	0x00, 0xf5, 0x21, 0x00


	//----- nvinfo : EIATTR_SPARSE_MMA_MASK
	.align		4
.L_143:
        /*0038*/ 	.byte	0x03, 0x50
        /*003a*/ 	.short	0x0000


	//----- nvinfo : EIATTR_MAXREG_COUNT
	.align		4
        /*003c*/ 	.byte	0x03, 0x1b
        /*003e*/ 	.short	0x00ff


	//----- nvinfo : EIATTR_MERCURY_ISA_VERSION
	.align		4
        /*0040*/ 	.byte	0x03, 0x5f
        /*0042*/ 	.short	0x0101


	//----- nvinfo : EIATTR_VRC_CTA_INIT_COUNT
	.align		4
        /*0044*/ 	.byte	0x02, 0x4a
	.zero		1
	.zero		1


	//----- nvinfo : EIATTR_EXIT_INSTR_OFFSETS
	.align		4
        /*0048*/ 	.byte	0x04, 0x1c
        /*004a*/ 	.short	(.L_145 - .L_144)


	//   ....[0]....
.L_144:
        /*004c*/ 	.word	0x00000210


	//----- nvinfo : EIATTR_CRS_STACK_SIZE
	.align		4
.L_145:
        /*0050*/ 	.byte	0x04, 0x1e
        /*0052*/ 	.short	(.L_147 - .L_146)
.L_146:
        /*0054*/ 	.word	0x00000000


	//----- nvinfo : EIATTR_CBANK_PARAM_SIZE
	.align		4
.L_147:
        /*0058*/ 	.byte	0x03, 0x19
        /*005a*/ 	.short	0x0018


	//----- nvinfo : EIATTR_PARAM_CBANK
	.align		4
        /*005c*/ 	.byte	0x04, 0x0a
        /*005e*/ 	.short	(.L_149 - .L_148)
	.align		4
.L_148:
        /*0060*/ 	.word	index@(.nv.constant0._Z22matrix_elementwise_divPdS_S_)
        /*0064*/ 	.short	0x0380
        /*0066*/ 	.short	0x0018


	//----- nvinfo : EIATTR_SW_WAR
	.align		4
.L_149:
        /*0068*/ 	.byte	0x04, 0x36
        /*006a*/ 	.short	(.L_151 - .L_150)
.L_150:
        /*006c*/ 	.word	0x00000008
.L_151:


//--------------------- .nv.info._Z23matrix_elementwise_multPdS_S_ --------------------------
	.section	.nv.info._Z23matrix_elementwise_multPdS_S_,"",@"SHT_CUDA_INFO"
	.sectionflags	@""
	.align	4


	//----- nvinfo : EIATTR_CUDA_API_VERSION
	.align		4
        /*0000*/ 	.byte	0x04, 0x37
        /*0002*/ 	.short	(.L_153 - .L_152)
.L_152:
        /*0004*/ 	.word	0x00000082


	//----- nvinfo : EIATTR_KPARAM_INFO
	.align		4
.L_153:
        /*0008*/ 	.byte	0x04, 0x17
        /*000a*/ 	.short	(.L_155 - .L_154)
.L_154:
        /*000c*/ 	.word	0x00000000
        /*0010*/ 	.short	0x0002
        /*0012*/ 	.short	0x0010
        /*0014*/ 	.byte	0x00, 0xf5, 0x21, 0x00


	//----- nvinfo : EIATTR_KPARAM_INFO
	.align		4
.L_155:
        /*0018*/ 	.byte	0x04, 0x17
        /*001a*/ 	.short	(.L_157 - .L_156)
.L_156:
        /*001c*/ 	.word	0x00000000
        /*0020*/ 	.short	0x0001
        /*0022*/ 	.short	0x0008
        /*0024*/ 	.byte	0x00, 0xf5, 0x21, 0x00


	//----- nvinfo : EIATTR_KPARAM_INFO
	.align		4
.L_157:
        /*0028*/ 	.byte	0x04, 0x17
        /*002a*/ 	.short	(.L_159 - .L_158)
.L_158:
        /*002c*/ 	.word	0x00000000
        /*0030*/ 	.short	0x0000
        /*0032*/ 	.short	0x0000
        /*0034*/ 	.byte	0x00, 0xf5, 0x21, 0x00


	//----- nvinfo : EIATTR_SPARSE_MMA_MASK
	.align		4
.L_159:
        /*0038*/ 	.byte	0x03, 0x50
        /*003a*/ 	.short	0x0000


	//----- nvinfo : EIATTR_MAXREG_COUNT
	.align		4
        /*003c*/ 	.byte	0x03, 0x1b
        /*003e*/ 	.short	0x00ff


	//----- nvinfo : EIATTR_MERCURY_ISA_VERSION
	.align		4
        /*0040*/ 	.byte	0x03, 0x5f
        /*0042*/ 	.short	0x0101


	//----- nvinfo : EIATTR_VRC_CTA_INIT_COUNT
	.align		4
        /*0044*/ 	.byte	0x02, 0x4a
	.zero		1
	.zero		1


	//----- nvinfo : EIATTR_EXIT_INSTR_OFFSETS
	.align		4
        /*0048*/ 	.byte	0x04, 0x1c
        /*004a*/ 	.short	(.L_161 - .L_160)


	//   ....[0]....
.L_160:
        /*004c*/ 	.word	0x00000100


	//----- nvinfo : EIATTR_CBANK_PARAM_SIZE
	.align		4
.L_161:
        /*0050*/ 	.byte	0x03, 0x19
        /*0052*/ 	.short	0x0018


	//----- nvinfo : EIATTR_PARAM_CBANK
	.align		4
        /*0054*/ 	.byte	0x04, 0x0a
        /*0056*/ 	.short	(.L_163 - .L_162)
	.align		4
.L_162:
        /*0058*/ 	.word	index@(.nv.constant0._Z23matrix_elementwise_multPdS_S_)
        /*005c*/ 	.short	0x0380
        /*005e*/ 	.short	0x0018


	//----- nvinfo : EIATTR_SW_WAR
	.align		4
.L_163:
        /*0060*/ 	.byte	0x04, 0x36
        /*0062*/ 	.short	(.L_165 - .L_164)
.L_164:
        /*0064*/ 	.word	0x00000008
.L_165:


//--------------------- .nv.info._Z10matrix_subPdS_S_ --------------------------
	.section	.nv.info._Z10matrix_subPdS_S_,"",@"SHT_CUDA_INFO"
	.sectionflags	@""
	.align	4


	//----- nvinfo : EIATTR_CUDA_API_VERSION
	.align		4
        /*0000*/ 	.byte	0x04, 0x37
        /*0002*/ 	.short	(.L_167 - .L_166)
.L_166:
        /*0004*/ 	.word	0x00000082


	//----- nvinfo : EIATTR_KPARAM_INFO
	.align		4
.L_167:
        /*0008*/ 	.byte	0x04, 0x17
        /*000a*/ 	.short	(.L_169 - .L_168)
.L_168:
        /*000c*/ 	.word	0x00000000
        /*0010*/ 	.short	0x0002
        /*0012*/ 	.short	0x0010
        /*0014*/ 	.byte	0x00, 0xf5, 0x21, 0x00


	//----- nvinfo : EIATTR_KPARAM_INFO
	.align		4
.L_169:
        /*0018*/ 	.byte	0x04, 0x17
        /*001a*/ 	.short	(.L_171 - .L_170)
.L_170:
        /*001c*/ 	.word	0x00000000
        /*0020*/ 	.short	0x0001
        /*0022*/ 	.short	0x0008
        /*0024*/ 	.byte	0x00, 0xf5, 0x21, 0x00


	//----- nvinfo : EIATTR_KPARAM_INFO
	.align		4
.L_171:
        /*0028*/ 	.byte	0x04, 0x17
        /*002a*/ 	.short	(.L_173 - .L_172)
.L_172:
        /*002c*/ 	.word	0x00000000
        /*0030*/ 	.short	0x0000
        /*0032*/ 	.short	0x0000
        /*0034*/ 	.byte	0x00, 0xf5, 0x21, 0x00


	//----- nvinfo : EIATTR_SPARSE_MMA_MASK
	.align		4
.L_173:
        /*0038*/ 	.byte	0x03, 0x50
        /*003a*/ 	.short	0x0000


	//----- nvinfo : EIATTR_MAXREG_COUNT
	.align		4
        /*003c*/ 	.byte	0x03, 0x1b
        /*003e*/ 	.short	0x00ff


	//----- nvinfo : EIATTR_MERCURY_ISA_VERSION
	.align		4
        /*0040*/ 	.byte	0x03, 0x5f
        /*0042*/ 	.short	0x0101


	//----- nvinfo : EIATTR_VRC_CTA_INIT_COUNT
	.align		4
        /*0044*/ 	.byte	0x02, 0x4a
	.zero		1
	.zero		1


	//----- nvinfo : EIATTR_EXIT_INSTR_OFFSETS
	.align		4
        /*0048*/ 	.byte	0x04, 0x1c
        /*004a*/ 	.short	(.L_175 - .L_174)


	//   ....[0]....
.L_174:
        /*004c*/ 	.word	0x00000100


	//----- nvinfo : EIATTR_CBANK_PARAM_SIZE
	.align		4
.L_175:
        /*0050*/ 	.byte	0x03, 0x19
        /*0052*/ 	.short	0x0018


	//----- nvinfo : EIATTR_PARAM_CBANK
	.align		4
        /*0054*/ 	.byte	0x04, 0x0a
        /*0056*/ 	.short	(.L_177 - .L_176)
	.align		4
.L_176:
        /*0058*/ 	.word	index@(.nv.constant0._Z10matrix_subPdS_S_)
        /*005c*/ 	.short	0x0380
        /*005e*/ 	.short	0x0018


	//----- nvinfo : EIATTR_SW_WAR
	.align		4
.L_177:
        /*0060*/ 	.byte	0x04, 0x36
        /*0062*/ 	.short	(.L_179 - .L_178)
.L_178:
        /*0064*/ 	.word	0x00000008
.L_179:


//--------------------- .nv.info._Z22set_matrix_with_matrixPdS_ --------------------------
	.section	.nv.info._Z22set_matrix_with_matrixPdS_,"",@"SHT_CUDA_INFO"
	.sectionflags	@""
	.align	4


	//----- nvinfo : EIATTR_CUDA_API_VERSION
	.align		4
        /*0000*/ 	.byte	0x04, 0x37
        /*0002*/ 	.short	(.L_181 - .L_180)
.L_180:
        /*0004*/ 	.word	0x00000082


	//----- nvinfo : EIATTR_KPARAM_INFO
	.align		4
.L_181:
        /*0008*/ 	.byte	0x04, 0x17
        /*000a*/ 	.short	(.L_183 - .L_182)
.L_182:
        /*000c*/ 	.word	0x00000000
        /*0010*/ 	.short	0x0001
        /*0012*/ 	.short	0x0008
        /*0014*/ 	.byte	0x00, 0xf5, 0x21, 0x00


	//----- nvinfo : EIATTR_KPARAM_INFO
	.align		4
.L_183:
        /*0018*/ 	.byte	0x04, 0x17
        /*001a*/ 	.short	(.L_185 - .L_184)
.L_184:
        /*001c*/ 	.word	0x00000000
        /*0020*/ 	.short	0x0000
        /*0022*/ 	.short	0x0000
        /*0024*/ 	.byte	0x00, 0xf5, 0x21, 0x00


	//----- nvinfo : EIATTR_SPARSE_MMA_MASK
	.align		4
.L_185:
        /*0028*/ 	.byte	0x03, 0x50
        /*002a*/ 	.short	0x0000


	//----- nvinfo : EIATTR_MAXREG_COUNT
	.align		4
        /*002c*/ 	.byte	0x03, 0x1b
        /*002e*/ 	.short	0x00ff


	//----- nvinfo : EIATTR_MERCURY_ISA_VERSION
	.align		4
        /*0030*/ 	.byte	0x03, 0x5f
        /*0032*/ 	.short	0x0101


	//----- nvinfo : EIATTR_VRC_CTA_INIT_COUNT
	.align		4
        /*0034*/ 	.byte	0x02, 0x4a
	.zero		1
	.zero		1


	//----- nvinfo : EIATTR_EXIT_INSTR_OFFSETS
	.align		4
        /*0038*/ 	.byte	0x04, 0x1c
        /*003a*/ 	.short	(.L_187 - .L_186)


	//   ....[0]....
.L_186:
        /*003c*/ 	.word	0x000000c0


	//----- nvinfo : EIATTR_CBANK_PARAM_SIZE
	.align		4
.L_187:
        /*0040*/ 	.byte	0x03, 0x19
        /*0042*/ 	.short	0x0010


	//----- nvinfo : EIATTR_PARAM_CBANK
	.align		4
        /*0044*/ 	.byte	0x04, 0x0a
        /*0046*/ 	.short	(.L_189 - .L_188)
	.align		4
.L_188:
        /*0048*/ 	.word	index@(.nv.constant0._Z22set_matrix_with_matrixPdS_)
        /*004c*/ 	.short	0x0380
        /*004e*/ 	.short	0x0010


	//----- nvinfo : EIATTR_SW_WAR
	.align		4
.L_189:
        /*0050*/ 	.byte	0x04, 0x36
        /*0052*/ 	.short	(.L_191 - .L_190)
.L_190:
        /*0054*/ 	.word	0x00000008
.L_191:


//--------------------- .nv.info._Z19matrix_div_constantPddS_ --------------------------
	.section	.nv.info._Z19matrix_div_constantPddS_,"",@"SHT_CUDA_INFO"
	.sectionflags	@""
	.align	4


	//----- nvinfo : EIATTR_CUDA_API_VERSION
	.align		4
        /*0000*/ 	.byte	0x04, 0x37
        /*0002*/ 	.short	(.L_193 - .L_192)
.L_192:
        /*0004*/ 	.word	0x00000082


	//----- nvinfo : EIATTR_KPARAM_INFO
	.align		4
.L_193:
        /*0008*/ 	.byte	0x04, 0x17
        /*000a*/ 	.short	(.L_195 - .L_194)
.L_194:
        /*000c*/ 	.word	0x00000000
        /*0010*/ 	.short	0x0002
        /*0012*/ 	.short	0x0010
        /*0014*/ 	.byte	0x00, 0xf5, 0x21, 0x00


	//----- nvinfo : EIATTR_KPARAM_INFO
	.align		4
.L_195:
        /*0018*/ 	.byte	0x04, 0x17
        /*001a*/ 	.short	(.L_197 - .L_196)
.L_196:
        /*001c*/ 	.word	0x00000000
        /*0020*/ 	.short	0x0001
        /*0022*/ 	.short	0x0008
        /*0024*/ 	.byte	0x00, 0xf0, 0x21, 0x00


	//----- nvinfo : EIATTR_KPARAM_INFO
	.align		4
.L_197:
        /*0028*/ 	.byte	0x04, 0x17
        /*002a*/ 	.short	(.L_199 - .L_198)
.L_198:
        /*002c*/ 	.word	0x00000000
        /*0030*/ 	.short	0x0000
        /*0032*/ 	.short	0x0000
        /*0034*/ 	.byte	0x00, 0xf5, 0x21, 0x00


	//----- nvinfo : EIATTR_SPARSE_MMA_MASK
	.align		4
.L_199:
        /*0038*/ 	.byte	0x03, 0x50
        /*003a*/ 	.short	0x0000


	//----- nvinfo : EIATTR_MAXREG_COUNT
	.align		4
        /*003c*/ 	.byte	0x03, 0x1b
        /*003e*/ 	.short	0x00ff


	//----- nvinfo : EIATTR_MERCURY_ISA_VERSION
	.align		4
        /*0040*/ 	.byte	0x03, 0x5f
        /*0042*/ 	.short	0x0101


	//----- nvinfo : EIATTR_VRC_CTA_INIT_COUNT
	.align		4
        /*0044*/ 	.byte	0x02, 0x4a
	.zero		1
	.zero		1


	//----- nvinfo : EIATTR_EXIT_INSTR_OFFSETS
	.align		4
        /*0048*/ 	.byte	0x04, 0x1c
        /*004a*/ 	.short	(.L_201 - .L_200)


	//   ....[0]....
.L_200:
        /*004c*/ 	.word	0x00000200


	//----- nvinfo : EIATTR_CRS_STACK_SIZE
	.align		4
.L_201:
        /*0050*/ 	.byte	0x04, 0x1e
        /*0052*/ 	.short	(.L_203 - .L_202)
.L_202:
        /*0054*/ 	.word	0x00000000


	//----- nvinfo : EIATTR_CBANK_PARAM_SIZE
	.align		4
.L_203:
        /*0058*/ 	.byte	0x03, 0x19
        /*005a*/ 	.short	0x0018


	//----- nvinfo : EIATTR_PARAM_CBANK
	.align		4
        /*005c*/ 	.byte	0x04, 0x0a
        /*005e*/ 	.short	(.L_205 - .L_204)
	.align		4
.L_204:
        /*0060*/ 	.word	index@(.nv.constant0._Z19matrix_div_constantPddS_)
        /*0064*/ 	.short	0x0380
        /*0066*/ 	.short	0x0018


	//----- nvinfo : EIATTR_SW_WAR
	.align		4
.L_205:
        /*0068*/ 	.byte	0x04, 0x36
        /*006a*/ 	.short	(.L_207 - .L_206)
.L_206:
        /*006c*/ 	.word	0x00000008
.L_207:


//--------------------- .nv.info._Z10matrix_addPdS_S_ --------------------------
	.section	.nv.info._Z10matrix_addPdS_S_,"",@"SHT_CUDA_INFO"
	.sectionflags	@""
	.align	4


	//----- nvinfo : EIATTR_CUDA_API_VERSION
	.align		4
        /*0000*/ 	.byte	0x04, 0x37
        /*0002*/ 	.short	(.L_209 - .L_208)
.L_208:
        /*0004*/ 	.word	0x00000082


	//----- nvinfo : EIATTR_KPARAM_INFO
	.align		4
.L_209:
        /*0008*/ 	.byte	0x04, 0x17
        /*000a*/ 	.short	(.L_211 - .L_210)
.L_210:
        /*000c*/ 	.word	0x00000000
        /*0010*/ 	.short	0x0002
        /*0012*/ 	.short	0x0010
        /*0014*/ 	.byte	0x00, 0xf5, 0x21, 0x00


	//----- nvinfo : EIATTR_KPARAM_INFO
	.align		4
.L_211:
        /*0018*/ 	.byte	0x04, 0x17
        /*001a*/ 	.short	(.L_213 - .L_212)
.L_212:
        /*001c*/ 	.word	0x00000000
        /*0020*/ 	.short	0x0001
        /*0022*/ 	.short	0x0008
        /*0024*/ 	.byte	0x00, 0xf5, 0x21, 0x00


	//----- nvinfo : EIATTR_KPARAM_INFO
	.align		4
.L_213:
        /*0028*/ 	.byte	0x04, 0x17
        /*002a*/ 	.short	(.L_215 - .L_214)
.L_214:
        /*002c*/ 	.word	0x00000000
        /*0030*/ 	.short	0x0000
        /*0032*/ 	.short	0x0000
        /*0034*/ 	.byte	0x00, 0xf5, 0x21, 0x00


	//----- nvinfo : EIATTR_SPARSE_MMA_MASK
	.align		4
.L_215:
        /*0038*/ 	.byte	0x03, 0x50
        /*003a*/ 	.short	0x0000


	//----- nvinfo : EIATTR_MAXREG_COUNT
	.align		4
        /*003c*/ 	.byte	0x03, 0x1b
        /*003e*/ 	.short	0x00ff


	//----- nvinfo : EIATTR_MERCURY_ISA_VERSION
	.align		4
        /*0040*/ 	.byte	0x03, 0x5f
        /*0042*/ 	.short	0x0101


	//----- nvinfo : EIATTR_VRC_CTA_INIT_COUNT
	.align		4
        /*0044*/ 	.byte	0x02, 0x4a
	.zero		1
	.zero		1


	//----- nvinfo : EIATTR_EXIT_INSTR_OFFSETS
	.align		4
        /*0048*/ 	.byte	0x04, 0x1c
        /*004a*/ 	.short	(.L_217 - .L_216)


	//   ....[0]....
.L_216:
        /*004c*/ 	.word	0x00000100


	//----- nvinfo : EIATTR_CBANK_PARAM_SIZE
	.align		4
.L_217:
        /*0050*/ 	.byte	0x03, 0x19
        /*0052*/ 	.short	0x0018


	//----- nvinfo : EIATTR_PARAM_CBANK
	.align		4
        /*0054*/ 	.byte	0x04, 0x0a
        /*0056*/ 	.short	(.L_219 - .L_218)
	.align		4
.L_218:
        /*0058*/ 	.word	index@(.nv.constant0._Z10matrix_addPdS_S_)
        /*005c*/ 	.short	0x0380
        /*005e*/ 	.short	0x0018


	//----- nvinfo : EIATTR_SW_WAR
	.align		4
.L_219:
        /*0060*/ 	.byte	0x04, 0x36
        /*0062*/ 	.short	(.L_221 - .L_220)
.L_220:
        /*0064*/ 	.word	0x00000008
.L_221:


//--------------------- .nv.info._Z20matrix_mult_constantPddS_ --------------------------
	.section	.nv.info._Z20matrix_mult_constantPddS_,"",@"SHT_CUDA_INFO"
	.sectionflags	@""
	.align	4


	//----- nvinfo : EIATTR_CUDA_API_VERSION
	.align		4
        /*0000*/ 	.byte	0x04, 0x37
        /*0002*/ 	.short	(.L_223 - .L_222)
.L_222:
        /*0004*/ 	.word	0x00000082


	//----- nvinfo : EIATTR_KPARAM_INFO
	.align		4
.L_223:
        /*0008*/ 	.byte	0x04, 0x17
        /*000a*/ 	.short	(.L_225 - .L_224)
.L_224:
        /*000c*/ 	.word	0x00000000
        /*0010*/ 	.short	0x0002
        /*0012*/ 	.short	0x0010
        /*0014*/ 	.byte	0x00, 0xf5, 0x21, 0x00


	//----- nvinfo : EIATTR_KPARAM_INFO
	.align		4
.L_225:
        /*0018*/ 	.byte	0x04, 0x17
        /*001a*/ 	.short	(.L_227 - .L_226)
.L_226:
        /*001c*/ 	.word	0x00000000
        /*0020*/ 	.short	0x0001
        /*0022*/ 	.short	0x0008
        /*0024*/ 	.byte	0x00, 0xf0, 0x21, 0x00


	//----- nvinfo : EIATTR_KPARAM_INFO
	.align		4
.L_227:
        /*0028*/ 	.byte	0x04, 0x17
        /*002a*/ 	.short	(.L_229 - .L_228)
.L_228:
        /*002c*/ 	.word	0x00000000
        /*0030*/ 	.short	0x0000
        /*0032*/ 	.short	0x0000
        /*0034*/ 	.byte	0x00, 0xf5, 0x21, 0x00


	//----- nvinfo : EIATTR_SPARSE_MMA_MASK
	.align		4
.L_229:
        /*0038*/ 	.byte	0x03, 0x50
        /*003a*/ 	.short	0x0000


	//----- nvinfo : EIATTR_MAXREG_COUNT
	.align		4
        /*003c*/ 	.byte	0x03, 0x1b
        /*003e*/ 	.short	0x00ff


	//----- nvinfo : EIATTR_MERCURY_ISA_VERSION
	.align		4
        /*0040*/ 	.byte	0x03, 0x5f
        /*0042*/ 	.short	0x0101


	//----- nvinfo : EIATTR_VRC_CTA_INIT_COUNT
	.align		4
        /*0044*/ 	.byte	0x02, 0x4a
	.zero		1
	.zero		1


	//----- nvinfo : EIATTR_EXIT_INSTR_OFFSETS
	.align		4
        /*0048*/ 	.byte	0x04, 0x1c
        /*004a*/ 	.short	(.L_231 - .L_230)


	//   ....[0]....
.L_230:
        /*004c*/ 	.word	0x000000e0


	//----- nvinfo : EIATTR_CBANK_PARAM_SIZE
	.align		4
.L_231:
        /*0050*/ 	.byte	0x03, 0x19
        /*0052*/ 	.short	0x0018


	//----- nvinfo : EIATTR_PARAM_CBANK
	.align		4
        /*0054*/ 	.byte	0x04, 0x0a
        /*0056*/ 	.short	(.L_233 - .L_232)
	.align		4
.L_232:
        /*0058*/ 	.word	index@(.nv.constant0._Z20matrix_mult_constantPddS_)
        /*005c*/ 	.short	0x0380
        /*005e*/ 	.short	0x0018


	//----- nvinfo : EIATTR_SW_WAR
	.align		4
.L_233:
        /*0060*/ 	.byte	0x04, 0x36
        /*0062*/ 	.short	(.L_235 - .L_234)
.L_234:
        /*0064*/ 	.word	0x00000008
.L_235:


//--------------------- .nv.callgraph             --------------------------
	.section	.nv.callgraph,"",@"SHT_CUDA_CALLGRAPH"
	.align	4
	.sectionentsize	8
	.align		4
        /*0000*/ 	.word	0x00000000
	.align		4
        /*0004*/ 	.word	0xffffffff
	.align		4
        /*0008*/ 	.word	0x00000000
	.align		4
        /*000c*/ 	.word	0xfffffffe
	.align		4
        /*0010*/ 	.word	0x00000000
	.align		4
        /*0014*/ 	.word	0xfffffffd
	.align		4
        /*0018*/ 	.word	0x00000000
	.align		4
        /*001c*/ 	.word	0xfffffffc


//--------------------- .text._Z11matrix_multPdS_S_iii --------------------------
	.section	.text._Z11matrix_multPdS_S_iii,"ax",@progbits
	.align	128
        .global         _Z11matrix_multPdS_S_iii
        .type           _Z11matrix_multPdS_S_iii,@function
        .size           _Z11matrix_multPdS_S_iii,(.L_x_37 - _Z11matrix_multPdS_S_iii)
        .other          _Z11matrix_multPdS_S_iii,@"STO_CUDA_ENTRY STV_DEFAULT"
_Z11matrix_multPdS_S_iii:
.text._Z11matrix_multPdS_S_iii:
[----:B------:R-:W-:Y:S01]  /*0000*/  LDC R1, c[0x0][0x37c] ;  /* 0x0000df00ff017b82 */ /* 0x000fe20000000800 */
[----:B------:R-:W0:Y:S07]  /*0010*/  S2R R2, SR_TID.Y ;  /* 0x0000000000027919 */ /* 0x000e2e0000002200 */
[----:B------:R-:W0:Y:S01]  /*0020*/  S2UR UR4, SR_CTAID.Y ;  /* 0x00000000000479c3 */ /* 0x000e220000002600 */
[----:B------:R-:W1:Y:S01]  /*0030*/  LDCU UR6, c[0x0][0x398] ;  /* 0x00007300ff0677ac */ /* 0x000e620008000800 */
[----:B------:R-:W2:Y:S06]  /*0040*/  S2R R4, SR_TID.X ;  /* 0x0000000000047919 */ /* 0x000eac0000002100 */
[----:B------:R-:W0:Y:S08]  /*0050*/  LDC R25, c[0x0][0x364] ;  /* 0x0000d900ff197b82 */ /* 0x000e300000000800 */
[----:B------:R-:W2:Y:S08]  /*0060*/  S2UR UR5, SR_CTAID.X ;  /* 0x00000000000579c3 */ /* 0x000eb00000002500 */
[----:B------:R-:W2:Y:S08]  /*0070*/  LDC R27, c[0x0][0x360] ;  /* 0x0000d800ff1b7b82 */ /* 0x000eb00000000800 */
[----:B------:R-:W3:Y:S01]  /*0080*/  LDC R0, c[0x0][0x3a0] ;  /* 0x0000e800ff007b82 */ /* 0x000ee20000000800 */
[----:B0-----:R-:W-:-:S05]  /*0090*/  IMAD R25, R25, UR4, R2 ;  /* 0x0000000419197c24 */ /* 0x001fca000f8e0202 */
[----:B-1----:R-:W-:Y:S01]  /*00a0*/  ISETP.GE.AND P0, PT, R25, UR6, PT ;  /* 0x0000000619007c0c */ /* 0x002fe2000bf06270 */
[----:B--2---:R-:W-:-:S05]  /*00b0*/  IMAD R27, R27, UR5, R4 ;  /* 0x000000051b1b7c24 */ /* 0x004fca000f8e0204 */
[----:B---3--:R-:W-:-:S13]  /*00c0*/  ISETP.GE.OR P0, PT, R27, R0, P0 ;  /* 0x000000001b00720c */ /* 0x008fda0000706670 */
[----:B------:R-:W-:Y:S05]  /*00d0*/  @P0 EXIT ;  /* 0x000000000000094d */ /* 0x000fea0003800000 */
[----:B------:R-:W0:Y:S01]  /*00e0*/  LDCU UR5, c[0x0][0x39c] ;  /* 0x00007380ff0577ac */ /* 0x000e220008000800 */
[----:B------:R-:W-:Y:S01]  /*00f0*/  CS2R R2, SRZ ;  /* 0x0000000000027805 */ /* 0x000fe2000001ff00 */
[----:B------:R-:W1:Y:S01]  /*0100*/  LDCU.64 UR8, c[0x0][0x358] ;  /* 0x00006b00ff0877ac */ /* 0x000e620008000a00 */
[----:B0-----:R-:W-:-:S09]  /*0110*/  UISETP.GE.AND UP0, UPT, UR5, 0x1, UPT ;  /* 0x000000010500788c */ /* 0x001fd2000bf06270 */
[----:B-1----:R-:W-:Y:S05]  /*0120*/  BRA.U !UP0, `(.L_x_0) ;  /* 0x00000009085c7547 */ /* 0x002fea000b800000 */
[----:B------:R-:W-:Y:S01]  /*0130*/  UISETP.GE.U32.AND UP1, UPT, UR5, 0x8, UPT ;  /* 0x000000080500788c */ /* 0x000fe2000bf26070 */
[----:B------:R-:W-:Y:S01]  /*0140*/  HFMA2 R26, -RZ, RZ, 0, 0 ;  /* 0x00000000ff1a7431 */ /* 0x000fe200000001ff */
[----:B------:R-:W-:Y:S02]  /*0150*/  ULOP3.LUT UR6, UR5, 0x7, URZ, 0xc0, !UPT ;  /* 0x0000000705067892 */ /* 0x000fe4000f8ec0ff */
[----:B------:R-:W-:Y:S01]  /*0160*/  IMAD R24, R25, UR5, RZ ;  /* 0x0000000519187c24 */ /* 0x000fe2000f8e02ff */
[----:B------:R-:W-:Y:S01]  /*0170*/  UMOV UR4, URZ ;  /* 0x000000ff00047c82 */ /* 0x000fe20008000000 */
[----:B------:R-:W-:-:S03]  /*0180*/  UISETP.NE.AND UP0, UPT, UR6, URZ, UPT ;  /* 0x000000ff0600728c */ /* 0x000fc6000bf05270 */
[----:B------:R-:W-:Y:S08]  /*0190*/  BRA.U !UP1, `(.L_x_1) ;  /* 0x0000000109fc7547 */ /* 0x000ff0000b800000 */
[----:B------:R-:W0:Y:S01]  /*01a0*/  LDC.64 R2, c[0x0][0x380] ;  /* 0x0000e000ff027b82 */ /* 0x000e220000000a00 */
[----:B------:R-:W-:Y:S01]  /*01b0*/  ULOP3.LUT UR4, UR5, 0x7ffffff8, URZ, 0xc0, !UPT ;  /* 0x7ffffff805047892 */ /* 0x000fe2000f8ec0ff */
[----:B------:R-:W-:Y:S02]  /*01c0*/  MOV R26, RZ ;  /* 0x000000ff001a7202 */ /* 0x000fe40000000f00 */
[----:B------:R-:W-:Y:S01]  /*01d0*/  MOV R29, R27 ;  /* 0x0000001b001d7202 */ /* 0x000fe20000000f00 */
[----:B------:R-:W-:Y:S01]  /*01e0*/  UIADD3 UR7, UPT, UPT, -UR4, URZ, URZ ;  /* 0x000000ff04077290 */ /* 0x000fe2000fffe1ff */
[----:B0-----:R-:W-:-:S03]  /*01f0*/  IMAD.WIDE.U32 R2, R24, 0x8, R2 ;  /* 0x0000000818027825 */ /* 0x001fc600078e0002 */
[----:B------:R-:W-:-:S04]  /*0200*/  IADD3 R2, P0, PT, R2, 0x20, RZ ;  /* 0x0000002002027810 */ /* 0x000fc80007f1e0ff */
[----:B------:R-:W-:-:S09]  /*0210*/  IADD3.X R3, PT, PT, RZ, R3, RZ, P0, !PT ;  /* 0x00000003ff037210 */ /* 0x000fd200007fe4ff */
.L_x_2:
[----:B0-----:R-:W0:Y:S01]  /*0220*/  LDC.64 R4, c[0x0][0x388] ;  /* 0x0000e200ff047b82 */ /* 0x001e220000000a00 */
[----:B------:R-:W2:Y:S04]  /*0230*/  LDG.E.64 R14, desc[UR8][R2.64+-0x20] ;  /* 0xffffe008020e7981 */ /* 0x000ea8000c1e1b00 */
[----:B------:R-:W3:Y:S04]  /*0240*/  LDG.E.64 R6, desc[UR8][R2.64+-0x18] ;  /* 0xffffe80802067981 */ /* 0x000ee8000c1e1b00 */
[----:B------:R-:W4:Y:S01]  /*0250*/  LDG.E.64 R8, desc[UR8][R2.64+-0x10] ;  /* 0xfffff00802087981 */ /* 0x000f22000c1e1b00 */
[----:B-1----:R-:W2:Y:S03]  /*0260*/  I2F.F64 R18, R26 ;  /* 0x0000001a00127312 */ /* 0x002ea60000201c00 */
[----:B------:R-:W5:Y:S01]  /*0270*/  LDG.E.64 R20, desc[UR8][R2.64+-0x8] ;  /* 0xfffff80802147981 */ /* 0x000f62000c1e1b00 */
[----:B0-----:R-:W-:-:S05]  /*0280*/  IMAD.WIDE R4, R29, 0x8, R4 ;  /* 0x000000081d047825 */ /* 0x001fca00078e0204 */
[----:B------:R-:W2:Y:S01]  /*0290*/  LDG.E.64 R12, desc[UR8][R4.64] ;  /* 0x00000008040c7981 */ /* 0x000ea2000c1e1b00 */
[----:B------:R-:W-:-:S05]  /*02a0*/  IMAD.WIDE R22, R0, 0x8, R4 ;  /* 0x0000000800167825 */ /* 0x000fca00078e0204 */
[----:B------:R0:W3:Y:S02]  /*02b0*/  LDG.E.64 R4, desc[UR8][R22.64] ;  /* 0x0000000816047981 */ /* 0x0000e4000c1e1b00 */
[----:B0-----:R-:W-:-:S05]  /*02c0*/  IMAD.WIDE R22, R0, 0x8, R22 ;  /* 0x0000000800167825 */ /* 0x001fca00078e0216 */
[----:B------:R0:W4:Y:S01]  /*02d0*/  LDG.E.64 R10, desc[UR8][R22.64] ;  /* 0x00000008160a7981 */ /* 0x000122000c1e1b00 */
[----:B------:R-:W-:Y:S01]  /*02e0*/  IMAD.WIDE R16, R0, 0x8, R22 ;  /* 0x0000000800107825 */ /* 0x000fe200078e0216 */
[----:B--2---:R-:W-:-:S04]  /*02f0*/  DFMA R18, R14, R12, R18 ;  /* 0x0000000c0e12722b */ /* 0x004fc80000000012 */
[----:B------:R1:W5:Y:S02]  /*0300*/  LDG.E.64 R12, desc[UR8][R16.64] ;  /* 0x00000008100c7981 */ /* 0x000364000c1e1b00 */
[----:B------:R-:W2:Y:S08]  /*0310*/  F2I.F64.TRUNC R28, R18 ;  /* 0x00000012001c7311 */ /* 0x000eb0000030d100 */
[----:B--2---:R-:W3:Y:S01]  /*0320*/  I2F.F64 R14, R28 ;  /* 0x0000001c000e7312 */ /* 0x004ee20000201c00 */
[C---:B------:R-:W-:Y:S01]  /*0330*/  IMAD.WIDE R18, R0.reuse, 0x8, R16 ;  /* 0x0000000800127825 */ /* 0x040fe200078e0210 */
[----:B---3--:R-:W-:Y:S01]  /*0340*/  DFMA R14, R6, R4, R14 ;  /* 0x00000004060e722b */ /* 0x008fe2000000000e */
[----:B------:R-:W2:Y:S04]  /*0350*/  LDG.E.64 R4, desc[UR8][R2.64] ;  /* 0x0000000802047981 */ /* 0x000ea8000c1e1b00 */
[----:B------:R-:W2:Y:S01]  /*0360*/  LDG.E.64 R6, desc[UR8][R18.64] ;  /* 0x0000000812067981 */ /* 0x000ea2000c1e1b00 */
[----:B------:R-:W3:Y:S01]  /*0370*/  F2I.F64.TRUNC R26, R14 ;  /* 0x0000000e001a7311 */ /* 0x000ee2000030d100 */
[----:B0-----:R-:W-:-:S07]  /*0380*/  IMAD.WIDE R22, R0, 0x8, R18 ;  /* 0x0000000800167825 */ /* 0x001fce00078e0212 */
[----:B---3--:R-:W4:Y:S01]  /*0390*/  I2F.F64 R14, R26 ;  /* 0x0000001a000e7312 */ /* 0x008f220000201c00 */
[----:B------:R-:W3:Y:S01]  /*03a0*/  LDG.E.64 R18, desc[UR8][R2.64+0x18] ;  /* 0x0000180802127981 */ /* 0x000ee2000c1e1b00 */
[----:B----4-:R-:W-:-:S03]  /*03b0*/  DFMA R14, R8, R10, R14 ;  /* 0x0000000a080e722b */ /* 0x010fc6000000000e */
[----:B------:R-:W4:Y:S04]  /*03c0*/  LDG.E.64 R8, desc[UR8][R2.64+0x8] ;  /* 0x0000080802087981 */ /* 0x000f28000c1e1b00 */
[----:B------:R-:W4:Y:S01]  /*03d0*/  LDG.E.64 R10, desc[UR8][R22.64] ;  /* 0x00000008160a7981 */ /* 0x000f22000c1e1b00 */
[----:B------:R-:W0:Y:S01]  /*03e0*/  F2I.F64.TRUNC R28, R14 ;  /* 0x0000000e001c7311 */ /* 0x000e22000030d100 */
[----:B-1----:R-:W-:-:S07]  /*03f0*/  IMAD.WIDE R16, R0, 0x8, R22 ;  /* 0x0000000800107825 */ /* 0x002fce00078e0216 */
[----:B0-----:R-:W5:Y:S02]  /*0400*/  I2F.F64 R14, R28 ;  /* 0x0000001c000e7312 */ /* 0x001f640000201c00 */
[----:B-----5:R-:W-:Y:S01]  /*0410*/  DFMA R20, R20, R12, R14 ;  /* 0x0000000c1414722b */ /* 0x020fe2000000000e */
[----:B------:R-:W5:Y:S04]  /*0420*/  LDG.E.64 R12, desc[UR8][R2.64+0x10] ;  /* 0x00001008020c7981 */ /* 0x000f68000c1e1b00 */
[----:B------:R0:W5:Y:S02]  /*0430*/  LDG.E.64 R14, desc[UR8][R16.64] ;  /* 0x00000008100e7981 */ /* 0x000164000c1e1b00 */
[----:B0-----:R-:W-:-:S06]  /*0440*/  IMAD.WIDE R16, R0, 0x8, R16 ;  /* 0x0000000800107825 */ /* 0x001fcc00078e0210 */
[----:B------:R-:W3:Y:S01]  /*0450*/  LDG.E.64 R16, desc[UR8][R16.64] ;  /* 0x0000000810107981 */ /* 0x000ee2000c1e1b00 */
[----:B------:R-:W0:Y:S08]  /*0460*/  F2I.F64.TRUNC R20, R20 ;  /* 0x0000001400147311 */ /* 0x000e30000030d100 */
[----:B0-----:R-:W2:Y:S02]  /*0470*/  I2F.F64 R22, R20 ;  /* 0x0000001400167312 */ /* 0x001ea40000201c00 */
[----:B--2---:R-:W-:-:S10]  /*0480*/  DFMA R4, R4, R6, R22 ;  /* 0x000000060404722b */ /* 0x004fd40000000016 */
[----:B------:R-:W0:Y:S08]  /*0490*/  F2I.F64.TRUNC R4, R4 ;  /* 0x0000000400047311 */ /* 0x000e30000030d100 */
[----:B0-----:R-:W4:Y:S02]  /*04a0*/  I2F.F64 R6, R4 ;  /* 0x0000000400067312 */ /* 0x001f240000201c00 */
[----:B----4-:R-:W-:-:S10]  /*04b0*/  DFMA R6, R8, R10, R6 ;  /* 0x0000000a0806722b */ /* 0x010fd40000000006 */
[----:B------:R-:W0:Y:S08]  /*04c0*/  F2I.F64.TRUNC R6, R6 ;  /* 0x0000000600067311 */ /* 0x000e30000030d100 */
[----:B0-----:R-:W5:Y:S01]  /*04d0*/  I2F.F64 R8, R6 ;  /* 0x0000000600087312 */ /* 0x001f620000201c00 */
[----:B------:R-:W-:-:S04]  /*04e0*/  UIADD3 UR7, UPT, UPT, UR7, 0x8, URZ ;  /* 0x0000000807077890 */ /* 0x000fc8000fffe0ff */
[----:B------:R-:W-:Y:S01]  /*04f0*/  UISETP.NE.AND UP1, UPT, UR7, URZ, UPT ;  /* 0x000000ff0700728c */ /* 0x000fe2000bf25270 */
[----:B------:R-:W-:Y:S02]  /*0500*/  IADD3 R2, P0, PT, R2, 0x40, RZ ;  /* 0x0000004002027810 */ /* 0x000fe40007f1e0ff */
[----:B------:R-:W-:Y:S02]  /*0510*/  LEA R29, R0, R29, 0x3 ;  /* 0x0000001d001d7211 */ /* 0x000fe400078e18ff */
[----:B------:R-:W-:Y:S01]  /*0520*/  IADD3.X R3, PT, PT, RZ, R3, RZ, P0, !PT ;  /* 0x00000003ff037210 */ /* 0x000fe200007fe4ff */
[----:B-----5:R-:W-:-:S10]  /*0530*/  DFMA R8, R12, R14, R8 ;  /* 0x0000000e0c08722b */ /* 0x020fd40000000008 */
[----:B------:R-:W0:Y:S08]  /*0540*/  F2I.F64.TRUNC R8, R8 ;  /* 0x0000000800087311 */ /* 0x000e30000030d100 */
[----:B0-----:R-:W3:Y:S02]  /*0550*/  I2F.F64 R10, R8 ;  /* 0x00000008000a7312 */ /* 0x001ee40000201c00 */
[----:B---3--:R-:W-:-:S06]  /*0560*/  DFMA R10, R18, R16, R10 ;  /* 0x00000010120a722b */ /* 0x008fcc000000000a */
[----:B------:R0:W1:Y:S01]  /*0570*/  F2I.F64.TRUNC R26, R10 ;  /* 0x0000000a001a7311 */ /* 0x000062000030d100 */
[----:B------:R-:W-:Y:S05]  /*0580*/  BRA.U UP1, `(.L_x_2) ;  /* 0xfffffffd01247547 */ /* 0x000fea000b83ffff */
.L_x_1:
[----:B------:R-:W-:Y:S05]  /*0590*/  BRA.U !UP0, `(.L_x_3) ;  /* 0x00000005083c7547 */ /* 0x000fea000b800000 */
[----:B------:R-:W-:Y:S02]  /*05a0*/  UISETP.GE.U32.AND UP0, UPT, UR6, 0x4, UPT ;  /* 0x000000040600788c */ /* 0x000fe4000bf06070 */
[----:B------:R-:W-:-:S04]  /*05b0*/  ULOP3.LUT UR7, UR5, 0x3, URZ, 0xc0, !UPT ;  /* 0x0000000305077892 */ /* 0x000fc8000f8ec0ff */
[----:B------:R-:W-:-:S03]  /*05c0*/  UISETP.NE.AND UP1, UPT, UR7, URZ, UPT ;  /* 0x000000ff0700728c */ /* 0x000fc6000bf25270 */
[----:B------:R-:W-:Y:S08]  /*05d0*/  BRA.U !UP0, `(.L_x_4) ;  /* 0x00000001088c7547 */ /* 0x000ff0000b800000 */
[----:B------:R-:W2:Y:S01]  /*05e0*/  LDC.64 R2, c[0x0][0x380] ;  /* 0x0000e000ff027b82 */ /* 0x000ea20000000a00 */
[----:B------:R-:W-:Y:S01]  /*05f0*/  IADD3 R5, PT, PT, R24, UR4, RZ ;  /* 0x0000000418057c10 */ /* 0x000fe2000fffe0ff */
[----:B------:R-:W-:Y:S01]  /*0600*/  IMAD R7, R0, UR4, R27 ;  /* 0x0000000400077c24 */ /* 0x000fe2000f8e021b */
[----:B------:R-:W3:Y:S05]  /*0610*/  LDCU.64 UR10, c[0x0][0x380] ;  /* 0x00007000ff0a77ac */ /* 0x000eea0008000a00 */
[----:B------:R-:W4:Y:S01]  /*0620*/  LDC.64 R8, c[0x0][0x388] ;  /* 0x0000e200ff087b82 */ /* 0x000f220000000a00 */
[----:B--2---:R-:W-:-:S06]  /*0630*/  IMAD.WIDE.U32 R2, R5, 0x8, R2 ;  /* 0x0000000805027825 */ /* 0x004fcc00078e0002 */
[----:B------:R-:W2:Y:S01]  /*0640*/  LDG.E.64 R2, desc[UR8][R2.64] ;  /* 0x0000000802027981 */ /* 0x000ea2000c1e1b00 */
[----:B----4-:R-:W-:-:S05]  /*0650*/  IMAD.WIDE R8, R7, 0x8, R8 ;  /* 0x0000000807087825 */ /* 0x010fca00078e0208 */
[----:B------:R-:W2:Y:S01]  /*0660*/  LDG.E.64 R4, desc[UR8][R8.64] ;  /* 0x0000000808047981 */ /* 0x000ea2000c1e1b00 */
[----:B------:R-:W-:-:S04]  /*0670*/  IADD3 R6, P0, PT, R24, UR4, RZ ;  /* 0x0000000418067c10 */ /* 0x000fc8000ff1e0ff */
[----:B------:R-:W-:Y:S02]  /*0680*/  IADD3.X R7, PT, PT, RZ, RZ, RZ, P0, !PT ;  /* 0x000000ffff077210 */ /* 0x000fe400007fe4ff */
[----:B---3--:R-:W-:Y:S01]  /*0690*/  LEA R18, P0, R6, UR10, 0x3 ;  /* 0x0000000a06127c11 */ /* 0x008fe2000f8018ff */
[----:B------:R-:W-:-:S03]  /*06a0*/  IMAD.WIDE R22, R0, 0x8, R8 ;  /* 0x0000000800167825 */ /* 0x000fc600078e0208 */
[----:B------:R-:W-:Y:S02]  /*06b0*/  LEA.HI.X R19, R6, UR11, R7, 0x3, P0 ;  /* 0x0000000b06137c11 */ /* 0x000fe400080f1c07 */
[----:B------:R-:W3:Y:S04]  /*06c0*/  LDG.E.64 R12, desc[UR8][R22.64] ;  /* 0x00000008160c7981 */ /* 0x000ee8000c1e1b00 */
[----:B0-----:R-:W3:Y:S01]  /*06d0*/  LDG.E.64 R10, desc[UR8][R18.64+0x8] ;  /* 0x00000808120a7981 */ /* 0x001ee2000c1e1b00 */
[----:B------:R-:W-:-:S03]  /*06e0*/  IMAD.WIDE R28, R0, 0x8, R22 ;  /* 0x00000008001c7825 */ /* 0x000fc600078e0216 */
[----:B------:R-:W4:Y:S04]  /*06f0*/  LDG.E.64 R6, desc[UR8][R18.64+0x10] ;  /* 0x0000100812067981 */ /* 0x000f28000c1e1b00 */
[----:B------:R-:W4:Y:S01]  /*0700*/  LDG.E.64 R8, desc[UR8][R28.64] ;  /* 0x000000081c087981 */ /* 0x000f22000c1e1b00 */
[----:B------:R-:W-:-:S03]  /*0710*/  IMAD.WIDE R16, R0, 0x8, R28 ;  /* 0x0000000800107825 */ /* 0x000fc600078e021c */
[----:B------:R-:W5:Y:S04]  /*0720*/  LDG.E.64 R14, desc[UR8][R18.64+0x18] ;  /* 0x00001808120e7981 */ /* 0x000f68000c1e1b00 */
[----:B------:R-:W5:Y:S01]  /*0730*/  LDG.E.64 R16, desc[UR8][R16.64] ;  /* 0x0000000810107981 */ /* 0x000f62000c1e1b00 */
[----:B-1----:R-:W2:Y:S01]  /*0740*/  I2F.F64 R20, R26 ;  /* 0x0000001a00147312 */ /* 0x002ea20000201c00 */
[----:B------:R-:W-:Y:S01]  /*0750*/  UIADD3 UR4, UPT, UPT, UR4, 0x4, URZ ;  /* 0x0000000404047890 */ /* 0x000fe2000fffe0ff */
[----:B--2---:R-:W-:-:S10]  /*0760*/  DFMA R2, R2, R4, R20 ;  /* 0x000000040202722b */ /* 0x004fd40000000014 */
[----:B------:R-:W0:Y:S08]  /*0770*/  F2I.F64.TRUNC R2, R2 ;  /* 0x0000000200027311 */ /* 0x000e30000030d100 */
[----:B0-----:R-:W3:Y:S02]  /*0780*/  I2F.F64 R4, R2 ;  /* 0x0000000200047312 */ /* 0x001ee40000201c00 */
[----:B---3--:R-:W-:-:S10]  /*0790*/  DFMA R4, R10, R12, R4 ;  /* 0x0000000c0a04722b */ /* 0x008fd40000000004 */
[----:B------:R-:W0:Y:S08]  /*07a0*/  F2I.F64.TRUNC R4, R4 ;  /* 0x0000000400047311 */ /* 0x000e30000030d100 */
[----:B0-----:R-:W4:Y:S02]  /*07b0*/  I2F.F64 R10, R4 ;  /* 0x00000004000a7312 */ /* 0x001f240000201c00 */
[----:B----4-:R-:W-:-:S10]  /*07c0*/  DFMA R6, R6, R8, R10 ;  /* 0x000000080606722b */ /* 0x010fd4000000000a */
[----:B------:R-:W0:Y:S08]  /*07d0*/  F2I.F64.TRUNC R6, R6 ;  /* 0x0000000600067311 */ /* 0x000e30000030d100 */
[----:B0-----:R-:W5:Y:S02]  /*07e0*/  I2F.F64 R8, R6 ;  /* 0x0000000600087312 */ /* 0x001f640000201c00 */
[----:B-----5:R-:W-:-:S06]  /*07f0*/  DFMA R8, R14, R16, R8 ;  /* 0x000000100e08722b */ /* 0x020fcc0000000008 */
[----:B------:R2:W3:Y:S05]  /*0800*/  F2I.F64.TRUNC R26, R8 ;  /* 0x00000008001a7311 */ /* 0x0004ea000030d100 */
.L_x_4:
[----:B------:R-:W-:Y:S05]  /*0810*/  BRA.U !UP1, `(.L_x_3) ;  /* 0x00000001099c7547 */ /* 0x000fea000b800000 */
[----:B------:R-:W-:Y:S02]  /*0820*/  UISETP.NE.AND UP0, UPT, UR7, 0x1, UPT ;  /* 0x000000010700788c */ /* 0x000fe4000bf05270 */
[----:B------:R-:W-:-:S04]  /*0830*/  ULOP3.LUT UR5, UR5, 0x1, URZ, 0xc0, !UPT ;  /* 0x0000000105057892 */ /* 0x000fc8000f8ec0ff */
[----:B------:R-:W-:-:S03]  /*0840*/  UISETP.NE.U32.AND UP1, UPT, UR5, 0x1, UPT ;  /* 0x000000010500788c */ /* 0x000fc6000bf25070 */
[----:B------:R-:W-:Y:S08]  /*0850*/  BRA.U !UP0, `(.L_x_5) ;  /* 0x00000001085c7547 */ /* 0x000ff0000b800000 */
[----:B------:R-:W4:Y:S01]  /*0860*/  LDC.64 R2, c[0x0][0x380] ;  /* 0x0000e000ff027b82 */ /* 0x000f220000000a00 */
[----:B------:R-:W-:Y:S01]  /*0870*/  IADD3 R7, PT, PT, R24, UR4, RZ ;  /* 0x0000000418077c10 */ /* 0x000fe2000fffe0ff */
[----:B--2---:R-:W-:Y:S01]  /*0880*/  IMAD R9, R0, UR4, R27 ;  /* 0x0000000400097c24 */ /* 0x004fe2000f8e021b */
[----:B------:R-:W0:Y:S05]  /*0890*/  LDCU.64 UR6, c[0x0][0x380] ;  /* 0x00007000ff0677ac */ /* 0x000e2a0008000a00 */
[----:B------:R-:W2:Y:S01]  /*08a0*/  LDC.64 R4, c[0x0][0x388] ;  /* 0x0000e200ff047b82 */ /* 0x000ea20000000a00 */
[----:B----4-:R-:W-:-:S06]  /*08b0*/  IMAD.WIDE.U32 R2, R7, 0x8, R2 ;  /* 0x0000000807027825 */ /* 0x010fcc00078e0002 */
[----:B------:R-:W4:Y:S01]  /*08c0*/  LDG.E.64 R2, desc[UR8][R2.64] ;  /* 0x0000000802027981 */ /* 0x000f22000c1e1b00 */
[----:B--2---:R-:W-:-:S05]  /*08d0*/  IMAD.WIDE R6, R9, 0x8, R4 ;  /* 0x0000000809067825 */ /* 0x004fca00078e0204 */
[----:B------:R-:W4:Y:S01]  /*08e0*/  LDG.E.64 R4, desc[UR8][R6.64] ;  /* 0x0000000806047981 */ /* 0x000f22000c1e1b00 */
[----:B------:R-:W-:-:S04]  /*08f0*/  IADD3 R8, P0, PT, R24, UR4, RZ ;  /* 0x0000000418087c10 */ /* 0x000fc8000ff1e0ff */
[----:B------:R-:W-:Y:S02]  /*0900*/  IADD3.X R9, PT, PT, RZ, RZ, RZ, P0, !PT ;  /* 0x000000ffff097210 */ /* 0x000fe400007fe4ff */
[----:B0-----:R-:W-:Y:S01]  /*0910*/  LEA R10, P0, R8, UR6, 0x3 ;  /* 0x00000006080a7c11 */ /* 0x001fe2000f8018ff */
[----:B------:R-:W-:-:S03]  /*0920*/  IMAD.WIDE R12, R0, 0x8, R6 ;  /* 0x00000008000c7825 */ /* 0x000fc600078e0206 */
[----:B------:R-:W-:-:S03]  /*0930*/  LEA.HI.X R11, R8, UR7, R9, 0x3, P0 ;  /* 0x00000007080b7c11 */ /* 0x000fc600080f1c09 */
[----:B------:R-:W2:Y:S04]  /*0940*/  LDG.E.64 R12, desc[UR8][R12.64] ;  /* 0x000000080c0c7981 */ /* 0x000ea8000c1e1b00 */
[----:B------:R-:W2:Y:S01]  /*0950*/  LDG.E.64 R10, desc[UR8][R10.64+0x8] ;  /* 0x000008080a0a7981 */ /* 0x000ea2000c1e1b00 */
[----:B-1-3--:R-:W4:Y:S01]  /*0960*/  I2F.F64 R8, R26 ;  /* 0x0000001a00087312 */ /* 0x00af220000201c00 */
[----:B------:R-:W-:Y:S01]  /*0970*/  UIADD3 UR4, UPT, UPT, UR4, 0x2, URZ ;  /* 0x0000000204047890 */ /* 0x000fe2000fffe0ff */
[----:B----4-:R-:W-:-:S10]  /*0980*/  DFMA R2, R2, R4, R8 ;  /* 0x000000040202722b */ /* 0x010fd40000000008 */
[----:B------:R-:W0:Y:S08]  /*0990*/  F2I.F64.TRUNC R2, R2 ;  /* 0x0000000200027311 */ /* 0x000e30000030d100 */
[----:B0-----:R-:W2:Y:S02]  /*09a0*/  I2F.F64 R4, R2 ;  /* 0x0000000200047312 */ /* 0x001ea40000201c00 */
[----:B--2---:R-:W-:-:S06]  /*09b0*/  DFMA R4, R10, R12, R4 ;  /* 0x0000000c0a04722b */ /* 0x004fcc0000000004 */
[----:B------:R4:W0:Y:S05]  /*09c0*/  F2I.F64.TRUNC R26, R4 ;  /* 0x00000004001a7311 */ /* 0x00082a000030d100 */
.L_x_5:
[----:B------:R-:W-:Y:S05]  /*09d0*/  BRA.U UP1, `(.L_x_3) ;  /* 0x00000001012c7547 */ /* 0x000fea000b800000 */
[----:B------:R-:W5:Y:S01]  /*09e0*/  LDC.64 R2, c[0x0][0x380] ;  /* 0x0000e000ff027b82 */ /* 0x000f620000000a00 */
[----:B------:R-:W-:Y:S01]  /*09f0*/  IADD3 R7, PT, PT, R24, UR4, RZ ;  /* 0x0000000418077c10 */ /* 0x000fe2000fffe0ff */
[----:B--2---:R-:W-:-:S06]  /*0a00*/  IMAD R9, R0, UR4, R27 ;  /* 0x0000000400097c24 */ /* 0x004fcc000f8e021b */
[----:B----4-:R-:W2:Y:S01]  /*0a10*/  LDC.64 R4, c[0x0][0x388] ;  /* 0x0000e200ff047b82 */ /* 0x010ea20000000a00 */
[----:B-----5:R-:W-:-:S06]  /*0a20*/  IMAD.WIDE.U32 R2, R7, 0x8, R2 ;  /* 0x0000000807027825 */ /* 0x020fcc00078e0002 */
[----:B------:R-:W4:Y:S01]  /*0a30*/  LDG.E.64 R2, desc[UR8][R2.64] ;  /* 0x0000000802027981 */ /* 0x000f22000c1e1b00 */
[----:B--2---:R-:W-:-:S06]  /*0a40*/  IMAD.WIDE R4, R9, 0x8, R4 ;  /* 0x0000000809047825 */ /* 0x004fcc00078e0204 */
[----:B------:R-:W4:Y:S01]  /*0a50*/  LDG.E.64 R4, desc[UR8][R4.64] ;  /* 0x0000000804047981 */ /* 0x000f22000c1e1b00 */
[----:B01-3--:R-:W4:Y:S02]  /*0a60*/  I2F.F64 R6, R26 ;  /* 0x0000001a00067312 */ /* 0x00bf240000201c00 */
[----:B----4-:R-:W-:-:S06]  /*0a70*/  DFMA R6, R2, R4, R6 ;  /* 0x000000040206722b */ /* 0x010fcc0000000006 */
[----:B------:R0:W1:Y:S05]  /*0a80*/  F2I.F64.TRUNC R26, R6 ;  /* 0x00000006001a7311 */ /* 0x00006a000030d100 */
.L_x_3:
[----:B01-3--:R0:W1:Y:S02]  /*0a90*/  I2F.F64 R2, R26 ;  /* 0x0000001a00027312 */ /* 0x00b0640000201c00 */
.L_x_0:
[----:B----4-:R-:W3:Y:S01]  /*0aa0*/  LDC.64 R4, c[0x0][0x390] ;  /* 0x0000e400ff047b82 */ /* 0x010ee20000000a00 */
[----:B------:R-:W-:-:S04]  /*0ab0*/  IMAD R25, R25, R0, R27 ;  /* 0x0000000019197224 */ /* 0x000fc800078e021b */
[----:B---3--:R-:W-:-:S05]  /*0ac0*/  IMAD.WIDE R4, R25, 0x8, R4 ;  /* 0x0000000819047825 */ /* 0x008fca00078e0204 */
[----:B-1----:R-:W-:Y:S01]  /*0ad0*/  STG.E.64 desc[UR8][R4.64], R2 ;  /* 0x0000000204007986 */ /* 0x002fe2000c101b08 */
[----:B------:R-:W-:Y:S05]  /*0ae0*/  EXIT ;  /* 0x000000000000794d */ /* 0x000fea0003800000 */
.L_x_6:
[----:B------:R-:W-:-:S00]  /*0af0*/  BRA `(.L_x_6) ;  /* 0xfffffffc00fc7947 */ /* 0x000fc0000383ffff */
[----:B------:R-:W-:-:S00]  /*0b00*/  NOP ;  /* 0x0000000000007918 */ /* 0x000fc00000000000 */
[----:B------:R-:W-:-:S00]  /*0b10*/  NOP ;  /* 0x0000000000007918 */ /* 0x000fc00000000000 */
[----:B------:R-:W-:-:S00]  /*0b20*/  NOP ;  /* 0x0000000000007918 */ /* 0x000fc00000000000 */
[----:B------:R-:W-:-:S00]  /*0b30*/  NOP ;  /* 0x0000000000007918 */ /* 0x000fc00000000000 */
[----:B------:R-:W-:-:S00]  /*0b40*/  NOP ;  /* 0x0000000000007918 */ /* 0x000fc00000000000 */
[----:B------:R-:W-:-:S00]  /*0b50*/  NOP ;  /* 0x0000000000007918 */ /* 0x000fc00000000000 */
[----:B------:R-:W-:-:S00]  /*0b60*/  NOP ;  /* 0x0000000000007918 */ /* 0x000fc00000000000 */
[----:B------:R-:W-:-:S00]  /*0b70*/  NOP ;  /* 0x0000000000007918 */ /* 0x000fc00000000000 */
.L_x_37:


//--------------------- .text._Z13matrix_repmatPdiiiiS_ --------------------------
	.section	.text._Z13matrix_repmatPdiiiiS_,"ax",@progbits
	.align	128
        .global         _Z13matrix_repmatPdiiiiS_
        .type           _Z13matrix_repmatPdiiiiS_,@function
        .size           _Z13matrix_repmatPdiiiiS_,(.L_x_38 - _Z13matrix_repmatPdiiiiS_)
        .other          _Z13matrix_repmatPdiiiiS_,@"STO_CUDA_ENTRY STV_DEFAULT"
_Z13matrix_repmatPdiiiiS_:
.text._Z13matrix_repmatPdiiiiS_:
[----:B------:R-:W-:Y:S01]  /*0000*/  LDC R1, c[0x0][0x37c] ;  /* 0x0000df00ff017b82 */ /* 0x000fe20000000800 */
[----:B------:R-:W0:Y:S07]  /*0010*/  LDCU UR4, c[0x0][0x38c] ;  /* 0x00007180ff0477ac */ /* 0x000e2e0008000800 */
[----:B------:R-:W1:Y:S01]  /*0020*/  LDC R2, c[0x0][0x388] ;  /* 0x0000e200ff027b82 */ /* 0x000e620000000800 */
[----:B------:R-:W2:Y:S01]  /*0030*/  S2R R0, SR_TID.X ;  /* 0x0000000000007919 */ /* 0x000ea20000002100 */
[----:B------:R-:W3:Y:S06]  /*0040*/  LDCU.64 UR8, c[0x0][0x358] ;  /* 0x00006b00ff0877ac */ /* 0x000eec0008000a00 */
[----:B------:R-:W4:Y:S08]  /*0050*/  S2UR UR7, SR_CTAID.X ;  /* 0x00000000000779c3 */ /* 0x000f300000002500 */
[----:B------:R-:W2:Y:S01]  /*0060*/  LDC R3, c[0x0][0x360] ;  /* 0x0000d800ff037b82 */ /* 0x000ea20000000800 */
[----:B0-----:R-:W-:Y:S01]  /*0070*/  UISETP.GT.AND UP0, UPT, UR4, 0x1, UPT ;  /* 0x000000010400788c */ /* 0x001fe2000bf04270 */
[----:B-1----:R-:W-:-:S08]  /*0080*/  ISETP.GE.AND P0, PT, R2, 0x2, PT ;  /* 0x000000020200780c */ /* 0x002fd00003f06270 */
[----:B---34-:R-:W-:Y:S05]  /*0090*/  BRA.U UP0, `(.L_x_7) ;  /* 0x00000001001c7547 */ /* 0x018fea000b800000 */
[----:B------:R-:W0:Y:S01]  /*00a0*/  LDC.64 R4, c[0x0][0x380] ;  /* 0x0000e000ff047b82 */ /* 0x000e220000000a00 */
[----:B--2---:R-:W-:-:S07]  /*00b0*/  IMAD R9, R3, UR7, R0 ;  /* 0x0000000703097c24 */ /* 0x004fce000f8e0200 */
[----:B------:R-:W1:Y:S01]  /*00c0*/  LDC.64 R6, c[0x0][0x398] ;  /* 0x0000e600ff067b82 */ /* 0x000e620000000a00 */
[----:B0-----:R-:W-:-:S06]  /*00d0*/  IMAD.WIDE.U32 R4, R9, 0x8, R4 ;  /* 0x0000000809047825 */ /* 0x001fcc00078e0004 */
[----:B------:R-:W2:Y:S01]  /*00e0*/  LDG.E.64 R4, desc[UR8][R4.64] ;  /* 0x0000000804047981 */ /* 0x000ea2000c1e1b00 */
[----:B-1----:R-:W-:-:S05]  /*00f0*/  IMAD.WIDE.U32 R6, R9, 0x8, R6 ;  /* 0x0000000809067825 */ /* 0x002fca00078e0006 */
[----:B--2---:R0:W-:Y:S02]  /*0100*/  STG.E.64 desc[UR8][R6.64], R4 ;  /* 0x0000000406007986 */ /* 0x0041e4000c101b08 */
.L_x_7:
[----:B------:R-:W-:Y:S05]  /*0110*/  @!P0 EXIT ;  /* 0x000000000000894d */ /* 0x000fea0003800000 */
[----:B------:R-:W1:Y:S02]  /*0120*/  LDCU UR10, c[0x0][0x390] ;  /* 0x00007200ff0a77ac */ /* 0x000e640008000800 */
[----:B-1----:R-:W-:-:S05]  /*0130*/  IMAD R2, R2, UR10, RZ ;  /* 0x0000000a02027c24 */ /* 0x002fca000f8e02ff */
[----:B------:R-:W-:-:S13]  /*0140*/  ISETP.GT.AND P0, PT, R2, UR10, PT ;  /* 0x0000000a02007c0c */ /* 0x000fda000bf04270 */
[----:B------:R-:W-:Y:S05]  /*0150*/  @!P0 EXIT ;  /* 0x000000000000894d */ /* 0x000fea0003800000 */
[----:B------:R-:W1:Y:S01]  /*0160*/  I2F.U32.RP R8, UR10 ;  /* 0x0000000a00087d06 */ /* 0x000e620008209000 */
[----:B------:R-:W-:Y:S02]  /*0170*/  USHF.L.U32 UR4, UR10, 0x1, URZ ;  /* 0x000000010a047899 */ /* 0x000fe400080006ff */
[----:B------:R-:W-:-:S04]  /*0180*/  ISETP.NE.U32.AND P2, PT, RZ, UR10, PT ;  /* 0x0000000aff007c0c */ /* 0x000fc8000bf45070 */
[C---:B------:R-:W-:Y:S02]  /*0190*/  ISETP.LE.AND P0, PT, R2.reuse, UR4, PT ;  /* 0x0000000402007c0c */ /* 0x040fe4000bf03270 */
[----:B0-----:R-:W-:Y:S02]  /*01a0*/  VIMNMX R6, PT, PT, R2, UR4, !PT ;  /* 0x0000000402067c48 */ /* 0x001fe4000ffe0100 */
[----:B------:R-:W-:Y:S01]  /*01b0*/  SEL R7, RZ, 0x1, P0 ;  /* 0x00000001ff077807 */ /* 0x000fe20000000000 */
[----:B-1----:R-:W0:Y:S03]  /*01c0*/  MUFU.RCP R8, R8 ;  /* 0x0000000800087308 */ /* 0x002e260000001000 */
[----:B------:R-:W-:Y:S01]  /*01d0*/  IADD3 R6, PT, PT, R6, -UR4, -R7 ;  /* 0x8000000406067c10 */ /* 0x000fe2000fffe807 */
[----:B------:R-:W1:Y:S01]  /*01e0*/  LDCU UR4, c[0x0][0x390] ;  /* 0x00007200ff0477ac */ /* 0x000e620008000800 */
[----:B0-----:R-:W-:-:S04]  /*01f0*/  IADD3 R4, PT, PT, R8, 0xffffffe, RZ ;  /* 0x0ffffffe08047810 */ /* 0x001fc80007ffe0ff */
[----:B------:R0:W3:Y:S02]  /*0200*/  F2I.FTZ.U32.TRUNC.NTZ R5, R4 ;  /* 0x0000000400057305 */ /* 0x0000e4000021f000 */
[----:B0-----:R-:W-:Y:S01]  /*0210*/  IMAD.MOV.U32 R4, RZ, RZ, RZ ;  /* 0x000000ffff047224 */ /* 0x001fe200078e00ff */
[----:B---3--:R-:W-:-:S05]  /*0220*/  IADD3 R9, PT, PT, RZ, -R5, RZ ;  /* 0x80000005ff097210 */ /* 0x008fca0007ffe0ff */
[----:B------:R-:W-:-:S04]  /*0230*/  IMAD R9, R9, UR10, RZ ;  /* 0x0000000a09097c24 */ /* 0x000fc8000f8e02ff */
[----:B------:R-:W-:-:S06]  /*0240*/  IMAD.HI.U32 R5, R5, R9, R4 ;  /* 0x0000000905057227 */ /* 0x000fcc00078e0004 */
[----:B------:R-:W-:-:S05]  /*0250*/  IMAD.HI.U32 R8, R5, R6, RZ ;  /* 0x0000000605087227 */ /* 0x000fca00078e00ff */
[----:B------:R-:W-:-:S05]  /*0260*/  IADD3 R5, PT, PT, -R8, RZ, RZ ;  /* 0x000000ff08057210 */ /* 0x000fca0007ffe1ff */
[----:B------:R-:W-:Y:S02]  /*0270*/  IMAD R6, R5, UR10, R6 ;  /* 0x0000000a05067c24 */ /* 0x000fe4000f8e0206 */
[----:B------:R-:W0:Y:S03]  /*0280*/  LDC.64 R4, c[0x0][0x380] ;  /* 0x0000e000ff047b82 */ /* 0x000e260000000a00 */
[----:B------:R-:W-:-:S13]  /*0290*/  ISETP.GE.U32.AND P0, PT, R6, UR10, PT ;  /* 0x0000000a06007c0c */ /* 0x000fda000bf06070 */
[----:B------:R-:W-:Y:S01]  /*02a0*/  @P0 IADD3 R6, PT, PT, R6, -UR10, RZ ;  /* 0x8000000a06060c10 */ /* 0x000fe2000fffe0ff */
[----:B------:R-:W-:-:S03]  /*02b0*/  @P0 VIADD R8, R8, 0x1 ;  /* 0x0000000108080836 */ /* 0x000fc60000000000 */
[----:B------:R-:W-:-:S13]  /*02c0*/  ISETP.GE.U32.AND P1, PT, R6, UR10, PT ;  /* 0x0000000a06007c0c */ /* 0x000fda000bf26070 */
[----:B------:R-:W-:Y:S02]  /*02d0*/  @P1 IADD3 R8, PT, PT, R8, 0x1, RZ ;  /* 0x0000000108081810 */ /* 0x000fe40007ffe0ff */
[----:B------:R-:W-:-:S04]  /*02e0*/  @!P2 LOP3.LUT R8, RZ, UR10, RZ, 0x33, !PT ;  /* 0x0000000aff08ac12 */ /* 0x000fc8000f8e33ff */
[----:B------:R-:W-:Y:S01]  /*02f0*/  IADD3 R8, PT, PT, R7, R8, RZ ;  /* 0x0000000807087210 */ /* 0x000fe20007ffe0ff */
[----:B--2---:R-:W-:-:S03]  /*0300*/  IMAD R7, R3, UR7, R0 ;  /* 0x0000000703077c24 */ /* 0x004fc6000f8e0200 */
[C---:B------:R-:W-:Y:S01]  /*0310*/  LOP3.LUT R6, R8.reuse, 0x3, RZ, 0xc0, !PT ;  /* 0x0000000308067812 */ /* 0x040fe200078ec0ff */
[----:B0-----:R-:W-:Y:S01]  /*0320*/  IMAD.WIDE.U32 R4, R7, 0x8, R4 ;  /* 0x0000000807047825 */ /* 0x001fe200078e0004 */
[----:B------:R-:W-:Y:S02]  /*0330*/  ISETP.GE.U32.AND P1, PT, R8, 0x3, PT ;  /* 0x000000030800780c */ /* 0x000fe40003f26070 */
[----:B------:R-:W-:-:S13]  /*0340*/  ISETP.NE.AND P0, PT, R6, 0x3, PT ;  /* 0x000000030600780c */ /* 0x000fda0003f05270 */
[----:B-1----:R-:W-:Y:S05]  /*0350*/  @!P0 BRA `(.L_x_8) ;  /* 0x0000000000388947 */ /* 0x002fea0003800000 */
[----:B------:R0:W5:Y:S01]  /*0360*/  LDG.E.64 R6, desc[UR8][R4.64] ;  /* 0x0000000804067981 */ /* 0x000162000c1e1b00 */
[----:B------:R-:W1:Y:S01]  /*0370*/  LDC.64 R10, c[0x0][0x398] ;  /* 0x0000e600ff0a7b82 */ /* 0x000e620000000a00 */
[----:B------:R-:W-:Y:S01]  /*0380*/  VIADD R8, R8, 0x1 ;  /* 0x0000000108087836 */ /* 0x000fe20000000000 */
[----:B------:R-:W-:-:S04]  /*0390*/  UIADD3 UR5, UPT, UPT, UR7, UR10, URZ ;  /* 0x0000000a07057290 */ /* 0x000fc8000fffe0ff */
[----:B------:R-:W-:Y:S02]  /*03a0*/  LOP3.LUT R8, R8, 0x3, RZ, 0xc0, !PT ;  /* 0x0000000308087812 */ /* 0x000fe400078ec0ff */
[----:B------:R-:W-:Y:S02]  /*03b0*/  IMAD R12, R3, UR5, R0 ;  /* 0x00000005030c7c24 */ /* 0x000fe4000f8e0200 */
[----:B0-----:R-:W-:-:S07]  /*03c0*/  IADD3 R13, PT, PT, -R8, RZ, RZ ;  /* 0x000000ff080d7210 */ /* 0x001fce0007ffe1ff */
.L_x_9:
[----:B------:R-:W-:Y:S01]  /*03d0*/  IADD3 R13, PT, PT, R13, 0x1, RZ ;  /* 0x000000010d0d7810 */ /* 0x000fe20007ffe0ff */
[----:B01----:R-:W-:Y:S01]  /*03e0*/  IMAD.WIDE R8, R12, 0x8, R10 ;  /* 0x000000080c087825 */ /* 0x003fe200078e020a */
[----:B------:R-:W-:Y:S02]  /*03f0*/  UIADD3 UR4, UPT, UPT, UR4, UR10, URZ ;  /* 0x0000000a04047290 */ /* 0x000fe4000fffe0ff */
[----:B------:R-:W-:Y:S01]  /*0400*/  ISETP.NE.AND P0, PT, R13, RZ, PT ;  /* 0x000000ff0d00720c */ /* 0x000fe20003f05270 */
[----:B------:R-:W-:Y:S01]  /*0410*/  IMAD R12, R3, UR10, R12 ;  /* 0x0000000a030c7c24 */ /* 0x000fe2000f8e020c */
[----:B-----5:R0:W-:Y:S11]  /*0420*/  STG.E.64 desc[UR8][R8.64], R6 ;  /* 0x0000000608007986 */ /* 0x0201f6000c101b08 */
[----:B------:R-:W-:Y:S05]  /*0430*/  @P0 BRA `(.L_x_9) ;  /* 0xfffffffc00e40947 */ /* 0x000fea000383ffff */
.L_x_8:
[----:B------:R-:W-:Y:S05]  /*0440*/  @!P1 EXIT ;  /* 0x000000000000994d */ /* 0x000fea0003800000 */
[----:B0-----:R0:W5:Y:S01]  /*0450*/  LDG.E.64 R8, desc[UR8][R4.64] ;  /* 0x0000000804087981 */ /* 0x001162000c1e1b00 */
[----:B------:R-:W1:Y:S02]  /*0460*/  LDC.64 R6, c[0x0][0x398] ;  /* 0x0000e600ff067b82 */ /* 0x000e640000000a00 */
.L_x_10:
[----:B------:R-:W-:-:S06]  /*0470*/  UIADD3 UR5, UPT, UPT, UR7, UR4, URZ ;  /* 0x0000000407057290 */ /* 0x000fcc000fffe0ff */
[----:B--2---:R-:W-:-:S04]  /*0480*/  IMAD R11, R3, UR5, R0 ;  /* 0x00000005030b7c24 */ /* 0x004fc8000f8e0200 */
[----:B-1----:R-:W-:-:S05]  /*0490*/  IMAD.WIDE R10, R11, 0x8, R6 ;  /* 0x000000080b0a7825 */ /* 0x002fca00078e0206 */
[----:B-----5:R1:W-:Y:S04]  /*04a0*/  STG.E.64 desc[UR8][R10.64], R8 ;  /* 0x000000080a007986 */ /* 0x0203e8000c101b08 */
[----:B------:R-:W2:Y:S01]  /*04b0*/  LDG.E.64 R12, desc[UR8][R4.64] ;  /* 0x00000008040c7981 */ /* 0x000ea2000c1e1b00 */
[----:B------:R-:W-:-:S04]  /*04c0*/  UIADD3 UR5, UPT, UPT, UR5, UR10, URZ ;  /* 0x0000000a05057290 */ /* 0x000fc8000fffe0ff */
[----:B------:R-:W-:Y:S02]  /*04d0*/  UIADD3 UR6, UPT, UPT, UR5, UR10, URZ ;  /* 0x0000000a05067290 */ /* 0x000fe4000fffe0ff */
[----:B------:R-:W-:-:S04]  /*04e0*/  IMAD R15, R3, UR5, R0 ;  /* 0x00000005030f7c24 */ /* 0x000fc8000f8e0200 */
[----:B------:R-:W-:Y:S02]  /*04f0*/  IMAD R17, R3, UR6, R0 ;  /* 0x0000000603117c24 */ /* 0x000fe4000f8e0200 */
[----:B------:R-:W-:-:S04]  /*0500*/  IMAD.WIDE R14, R15, 0x8, R6 ;  /* 0x000000080f0e7825 */ /* 0x000fc800078e0206 */
[----:B------:R-:W-:Y:S01]  /*0510*/  IMAD.WIDE R16, R17, 0x8, R6 ;  /* 0x0000000811107825 */ /* 0x000fe200078e0206 */
[----:B--2---:R2:W-:Y:S04]  /*0520*/  STG.E.64 desc[UR8][R14.64], R12 ;  /* 0x0000000c0e007986 */ /* 0x0045e8000c101b08 */
[----:B------:R2:W-:Y:S04]  /*0530*/  STG.E.64 desc[UR8][R16.64], R12 ;  /* 0x0000000c10007986 */ /* 0x0005e8000c101b08 */
[----:B-1----:R-:W3:Y:S01]  /*0540*/  LDG.E.64 R8, desc[UR8][R4.64] ;  /* 0x0000000804087981 */ /* 0x002ee2000c1e1b00 */
[----:B------:R-:W-:-:S02]  /*0550*/  ULEA UR4, UR10, UR4, 0x2 ;  /* 0x000000040a047291 */ /* 0x000fc4000f8e10ff */
[----:B------:R-:W-:-:S04]  /*0560*/  UIADD3 UR6, UPT, UPT, UR6, UR10, URZ ;  /* 0x0000000a06067290 */ /* 0x000fc8000fffe0ff */
[----:B------:R-:W-:Y:S02]  /*0570*/  ISETP.LE.AND P0, PT, R2, UR4, PT ;  /* 0x0000000402007c0c */ /* 0x000fe4000bf03270 */
[----:B------:R-:W-:-:S04]  /*0580*/  IMAD R11, R3, UR6, R0 ;  /* 0x00000006030b7c24 */ /* 0x000fc8000f8e0200 */
[----:B------:R-:W-:-:S05]  /*0590*/  IMAD.WIDE R10, R11, 0x8, R6 ;  /* 0x000000080b0a7825 */ /* 0x000fca00078e0206 */
[----:B---3--:R2:W-:Y:S02]  /*05a0*/  STG.E.64 desc[UR8][R10.64], R8 ;  /* 0x000000080a007986 */ /* 0x0085e4000c101b08 */
[----:B------:R-:W-:Y:S05]  /*05b0*/  @!P0 BRA `(.L_x_10) ;  /* 0xfffffffc00ac8947 */ /* 0x000fea000383ffff */
[----:B------:R-:W-:Y:S05]  /*05c0*/  EXIT ;  /* 0x000000000000794d */ /* 0x000fea0003800000 */
.L_x_11:
        /* <DEDUP_REMOVED lines=11> */
.L_x_38:


//--------------------- .text._Z16matrix_transposePdS_ --------------------------
	.section	.text._Z16matrix_transposePdS_,"ax",@progbits
	.align	128
        .global         _Z16matrix_transposePdS_
        .type           _Z16matrix_transposePdS_,@function
        .size           _Z16matrix_transposePdS_,(.L_x_39 - _Z16matrix_transposePdS_)
        .other          _Z16matrix_transposePdS_,@"STO_CUDA_ENTRY STV_DEFAULT"
_Z16matrix_transposePdS_:
.text._Z16matrix_transposePdS_:
[----:B------:R-:W-:Y:S01]  /*0000*/  LDC R1, c[0x0][0x37c] ;  /* 0x0000df00ff017b82 */ /* 0x000fe20000000800 */
[----:B------:R-:W0:Y:S07]  /*0010*/  S2R R7, SR_TID.X ;  /* 0x0000000000077919 */ /* 0x000e2e0000002100 */
[----:B------:R-:W0:Y:S01]  /*0020*/  S2UR UR6, SR_CTAID.X ;  /* 0x00000000000679c3 */ /* 0x000e220000002500 */
[----:B------:R-:W1:Y:S07]  /*0030*/  LDCU.64 UR4, c[0x0][0x358] ;  /* 0x00006b00ff0477ac */ /* 0x000e6e0008000a00 */
[----:B------:R-:W0:Y:S08]  /*0040*/  LDC R0, c[0x0][0x360] ;  /* 0x0000d800ff007b82 */ /* 0x000e300000000800 */
[----:B------:R-:W2:Y:S01]  /*0050*/  LDC.64 R2, c[0x0][0x380] ;  /* 0x0000e000ff027b82 */ /* 0x000ea20000000a00 */
[----:B0-----:R-:W-:-:S04]  /*0060*/  IMAD R5, R7, R0, UR6 ;  /* 0x0000000607057e24 */ /* 0x001fc8000f8e0200 */
[----:B--2---:R-:W-:-:S03]  /*0070*/  IMAD.WIDE.U32 R2, R5, 0x8, R2 ;  /* 0x0000000805027825 */ /* 0x004fc600078e0002 */
[----:B------:R-:W0:Y:S03]  /*0080*/  LDC.64 R4, c[0x0][0x388] ;  /* 0x0000e200ff047b82 */ /* 0x000e260000000a00 */
[----:B-1----:R-:W2:Y:S01]  /*0090*/  LDG.E.64 R2, desc[UR4][R2.64] ;  /* 0x0000000402027981 */ /* 0x002ea2000c1e1b00 */
[----:B------:R-:W-:-:S04]  /*00a0*/  IMAD R7, R0, UR6, R7 ;  /* 0x0000000600077c24 */ /* 0x000fc8000f8e0207 */
[----:B0-----:R-:W-:-:S05]  /*00b0*/  IMAD.WIDE.U32 R4, R7, 0x8, R4 ;  /* 0x0000000807047825 */ /* 0x001fca00078e0004 */
[----:B--2---:R-:W-:Y:S01]  /*00c0*/  STG.E.64 desc[UR4][R4.64], R2 ;  /* 0x0000000204007986 */ /* 0x004fe2000c101b04 */
[----:B------:R-:W-:Y:S05]  /*00d0*/  EXIT ;  /* 0x000000000000794d */ /* 0x000fea0003800000 */
.L_x_12:
        /* <DEDUP_REMOVED lines=10> */
.L_x_39:


//--------------------- .text._Z10matrix_mapPdPFddES_ --------------------------
	.section	.text._Z10matrix_mapPdPFddES_,"ax",@progbits
	.align	128
        .global         _Z10matrix_mapPdPFddES_
        .type           _Z10matrix_mapPdPFddES_,@function
        .size           _Z10matrix_mapPdPFddES_,(.L_x_40 - _Z10matrix_mapPdPFddES_)
        .other          _Z10matrix_mapPdPFddES_,@"STO_CUDA_ENTRY STV_DEFAULT"
_Z10matrix_mapPdPFddES_:
.text._Z10matrix_mapPdPFddES_:
[----:B------:R-:W-:Y:S01]  /*0000*/  LDC R1, c[0x0][0x37c] ;  /* 0x0000df00ff017b82 */ /* 0x000fe20000000800 */
[----:B------:R-:W0:Y:S07]  /*0010*/  S2R R2, SR_TID.X ;  /* 0x0000000000027919 */ /* 0x000e2e0000002100 */
[----:B------:R-:W0:Y:S01]  /*0020*/  S2UR UR4, SR_CTAID.X ;  /* 0x00000000000479c3 */ /* 0x000e220000002500 */
[----:B------:R-:W1:Y:S07]  /*0030*/  LDCU.64 UR36, c[0x0][0x358] ;  /* 0x00006b00ff2477ac */ /* 0x000e6e0008000a00 */
[----:B------:R-:W0:Y:S08]  /*0040*/  LDC R3, c[0x0][0x360] ;  /* 0x0000d800ff037b82 */ /* 0x000e300000000800 */
[----:B------:R-:W2:Y:S08]  /*0050*/  LDC.64 R4, c[0x0][0x380] ;  /* 0x0000e000ff047b82 */ /* 0x000eb00000000a00 */
[----:B------:R-:W3:Y:S01]  /*0060*/  LDC.64 R6, c[0x0][0x388] ;  /* 0x0000e200ff067b82 */ /* 0x000ee20000000a00 */
[----:B0-----:R-:W-:-:S04]  /*0070*/  IMAD R2, R3, UR4, R2 ;  /* 0x0000000403027c24 */ /* 0x001fc8000f8e0202 */
[----:B--2---:R-:W-:-:S06]  /*0080*/  IMAD.WIDE.U32 R4, R2, 0x8, R4 ;  /* 0x0000000802047825 */ /* 0x004fcc00078e0004 */
[----:B-1----:R-:W5:Y:S01]  /*0090*/  LDG.E.64 R4, desc[UR36][R4.64] ;  /* 0x0000002404047981 */ /* 0x002f62000c1e1b00 */
[----:B------:R-:W-:Y:S01]  /*00a0*/  HFMA2 R21, -RZ, RZ, 0, 0 ;  /* 0x00000000ff157431 */ /* 0x000fe200000001ff */
[----:B---3--:R-:W-:-:S07]  /*00b0*/  MOV R20, 0xd0 ;  /* 0x000000d000147802 */ /* 0x008fce0000000f00 */
[----:B-----5:R-:W-:Y:S05]  /*00c0*/  CALL.REL.NOINC R6 `(_Z10matrix_mapPdPFddES_) ;  /* 0xfffffffc06cc7344 */ /* 0x020fea0003c3ffff */
[----:B------:R-:W0:Y:S02]  /*00d0*/  LDC.64 R6, c[0x0][0x390] ;  /* 0x0000e400ff067b82 */ /* 0x000e240000000a00 */
[----:B0-----:R-:W-:-:S05]  /*00e0*/  IMAD.WIDE.U32 R2, R2, 0x8, R6 ;  /* 0x0000000802027825 */ /* 0x001fca00078e0006 */
[----:B------:R-:W-:Y:S01]  /*00f0*/  STG.E.64 desc[UR36][R2.64], R4 ;  /* 0x0000000402007986 */ /* 0x000fe2000c101b24 */
[----:B------:R-:W-:Y:S05]  /*0100*/  EXIT ;  /* 0x000000000000794d */ /* 0x000fea0003800000 */
.L_x_13:
        /* <DEDUP_REMOVED lines=15> */
.L_x_40:


//--------------------- .text._Z22matrix_elementwise_divPdS_S_ --------------------------
	.section	.text._Z22matrix_elementwise_divPdS_S_,"ax",@progbits
	.align	128
        .global         _Z22matrix_elementwise_divPdS_S_
        .type           _Z22matrix_elementwise_divPdS_S_,@function
        .size           _Z22matrix_elementwise_divPdS_S_,(.L_x_35 - _Z22matrix_elementwise_divPdS_S_)
        .other          _Z22matrix_elementwise_divPdS_S_,@"STO_CUDA_ENTRY STV_DEFAULT"
_Z22matrix_elementwise_divPdS_S_:
.text._Z22matrix_elementwise_divPdS_S_:
        /* <DEDUP_REMOVED lines=9> */
[----:B-1----:R-:W2:Y:S01]  /*0090*/  LDG.E.64 R4, desc[UR4][R4.64] ;  /* 0x0000000404047981 */ /* 0x002ea2000c1e1b00 */
[----:B---3--:R-:W-:-:S06]  /*00a0*/  IMAD.WIDE.U32 R6, R0, 0x8, R6 ;  /* 0x0000000800067825 */ /* 0x008fcc00078e0006 */
[----:B------:R-:W3:Y:S01]  /*00b0*/  LDG.E.64 R6, desc[UR4][R6.64] ;  /* 0x0000000406067981 */ /* 0x000ee2000c1e1b00 */
[----:B------:R-:W-:Y:S01]  /*00c0*/  IMAD.MOV.U32 R2, RZ, RZ, 0x1 ;  /* 0x00000001ff027424 */ /* 0x000fe200078e00ff */
[----:B------:R-:W-:Y:S01]  /*00d0*/  BSSY.RECONVERGENT B0, `(.L_x_14) ;  /* 0x0000010000007945 */ /* 0x000fe20003800200 */
[----:B--2---:R-:W0:Y:S01]  /*00e0*/  MUFU.RCP64H R3, R5 ;  /* 0x0000000500037308 */ /* 0x004e220000001800 */
[----:B---3--:R-:W-:-:S03]  /*00f0*/  FSETP.GEU.AND P1, PT, |R7|, 6.5827683646048100446e-37, PT ;  /* 0x036000000700780b */ /* 0x008fc60003f2e200 */
[----:B0-----:R-:W-:-:S08]  /*0100*/  DFMA R8, -R4, R2, 1 ;  /* 0x3ff000000408742b */ /* 0x001fd00000000102 */
[----:B------:R-:W-:-:S08]  /*0110*/  DFMA R8, R8, R8, R8 ;  /* 0x000000080808722b */ /* 0x000fd00000000008 */
[----:B------:R-:W-:-:S08]  /*0120*/  DFMA R8, R2, R8, R2 ;  /* 0x000000080208722b */ /* 0x000fd00000000002 */
[----:B------:R-:W-:-:S08]  /*0130*/  DFMA R2, -R4, R8, 1 ;  /* 0x3ff000000402742b */ /* 0x000fd00000000108 */
[----:B------:R-:W-:-:S08]  /*0140*/  DFMA R2, R8, R2, R8 ;  /* 0x000000020802722b */ /* 0x000fd00000000008 */
[----:B------:R-:W-:-:S08]  /*0150*/  DMUL R8, R6, R2 ;  /* 0x0000000206087228 */ /* 0x000fd00000000000 */
[----:B------:R-:W-:-:S08]  /*0160*/  DFMA R10, -R4, R8, R6 ;  /* 0x00000008040a722b */ /* 0x000fd00000000106 */
[----:B------:R-:W-:-:S10]  /*0170*/  DFMA R2, R2, R10, R8 ;  /* 0x0000000a0202722b */ /* 0x000fd40000000008 */
[----:B------:R-:W-:-:S05]  /*0180*/  FFMA R8, RZ, R5, R3 ;  /* 0x00000005ff087223 */ /* 0x000fca0000000003 */
[----:B------:R-:W-:-:S13]  /*0190*/  FSETP.GT.AND P0, PT, |R8|, 1.469367938527859385e-39, PT ;  /* 0x001000000800780b */ /* 0x000fda0003f04200 */
[----:B------:R-:W-:Y:S05]  /*01a0*/  @P0 BRA P1, `(.L_x_15) ;  /* 0x0000000000080947 */ /* 0x000fea0000800000 */
[----:B------:R-:W-:-:S07]  /*01b0*/  MOV R10, 0x1d0 ;  /* 0x000001d0000a7802 */ /* 0x000fce0000000f00 */
[----:B------:R-:W-:Y:S05]  /*01c0*/  CALL.REL.NOINC `($__internal_0_$__cuda_sm20_div_rn_f64_full) ;  /* 0x0000000000147944 */ /* 0x000fea0003c00000 */
.L_x_15:
[----:B------:R-:W-:Y:S05]  /*01d0*/  BSYNC.RECONVERGENT B0 ;  /* 0x0000000000007941 */ /* 0x000fea0003800200 */
.L_x_14:
[----:B------:R-:W0:Y:S02]  /*01e0*/  LDC.64 R4, c[0x0][0x390] ;  /* 0x0000e400ff047b82 */ /* 0x000e240000000a00 */
[----:B0-----:R-:W-:-:S05]  /*01f0*/  IMAD.WIDE.U32 R4, R0, 0x8, R4 ;  /* 0x0000000800047825 */ /* 0x001fca00078e0004 */
[----:B------:R-:W-:Y:S01]  /*0200*/  STG.E.64 desc[UR4][R4.64], R2 ;  /* 0x0000000204007986 */ /* 0x000fe2000c101b04 */
[----:B------:R-:W-:Y:S05]  /*0210*/  EXIT ;  /* 0x000000000000794d */ /* 0x000fea0003800000 */
        .weak           $__internal_0_$__cuda_sm20_div_rn_f64_full
        .type           $__internal_0_$__cuda_sm20_div_rn_f64_full,@function
        .size           $__internal_0_$__cuda_sm20_div_rn_f64_full,(.L_x_35 - $__internal_0_$__cuda_sm20_div_rn_f64_full)
$__internal_0_$__cuda_sm20_div_rn_f64_full:
[C---:B------:R-:W-:Y:S01]  /*0220*/  FSETP.GEU.AND P0, PT, |R5|.reuse, 1.469367938527859385e-39, PT ;  /* 0x001000000500780b */ /* 0x040fe20003f0e200 */
[----:B------:R-:W-:Y:S01]  /*0230*/  IMAD.MOV.U32 R16, RZ, RZ, 0x1 ;  /* 0x00000001ff107424 */ /* 0x000fe200078e00ff */
[----:B------:R-:W-:Y:S01]  /*0240*/  LOP3.LUT R2, R5, 0x800fffff, RZ, 0xc0, !PT ;  /* 0x800fffff05027812 */ /* 0x000fe200078ec0ff */
[----:B------:R-:W-:Y:S01]  /*0250*/  BSSY.RECONVERGENT B1, `(.L_x_16) ;  /* 0x0000055000017945 */ /* 0x000fe20003800200 */
[C---:B------:R-:W-:Y:S02]  /*0260*/  FSETP.GEU.AND P2, PT, |R7|.reuse, 1.469367938527859385e-39, PT ;  /* 0x001000000700780b */ /* 0x040fe40003f4e200 */
[----:B------:R-:W-:Y:S01]  /*0270*/  LOP3.LUT R3, R2, 0x3ff00000, RZ, 0xfc, !PT ;  /* 0x3ff0000002037812 */ /* 0x000fe200078efcff */
[----:B------:R-:W-:Y:S01]  /*0280*/  IMAD.MOV.U32 R2, RZ, RZ, R4 ;  /* 0x000000ffff027224 */ /* 0x000fe200078e0004 */
[----:B------:R-:W-:Y:S02]  /*0290*/  LOP3.LUT R11, R7, 0x7ff00000, RZ, 0xc0, !PT ;  /* 0x7ff00000070b7812 */ /* 0x000fe400078ec0ff */
[----:B------:R-:W-:-:S03]  /*02a0*/  LOP3.LUT R14, R5, 0x7ff00000, RZ, 0xc0, !PT ;  /* 0x7ff00000050e7812 */ /* 0x000fc600078ec0ff */
[----:B------:R-:W-:Y:S01]  /*02b0*/  @!P0 DMUL R2, R4, 8.98846567431157953865e+307 ;  /* 0x7fe0000004028828 */ /* 0x000fe20000000000 */
[----:B------:R-:W-:-:S03]  /*02c0*/  ISETP.GE.U32.AND P1, PT, R11, R14, PT ;  /* 0x0000000e0b00720c */ /* 0x000fc60003f26070 */
[----:B------:R-:W-:Y:S01]  /*02d0*/  @!P2 LOP3.LUT R12, R5, 0x7ff00000, RZ, 0xc0, !PT ;  /* 0x7ff00000050ca812 */ /* 0x000fe200078ec0ff */
[----:B------:R-:W-:Y:S01]  /*02e0*/  @!P2 IMAD.MOV.U32 R18, RZ, RZ, RZ ;  /* 0x000000ffff12a224 */ /* 0x000fe200078e00ff */
[----:B------:R-:W0:Y:S02]  /*02f0*/  MUFU.RCP64H R17, R3 ;  /* 0x0000000300117308 */ /* 0x000e240000001800 */
[----:B------:R-:W-:Y:S01]  /*0300*/  @!P2 ISETP.GE.U32.AND P3, PT, R11, R12, PT ;  /* 0x0000000c0b00a20c */ /* 0x000fe20003f66070 */
[----:B------:R-:W-:-:S05]  /*0310*/  IMAD.MOV.U32 R12, RZ, RZ, 0x1ca00000 ;  /* 0x1ca00000ff0c7424 */ /* 0x000fca00078e00ff */
[----:B------:R-:W-:-:S04]  /*0320*/  @!P2 SEL R13, R12, 0x63400000, !P3 ;  /* 0x634000000c0da807 */ /* 0x000fc80005800000 */
[----:B------:R-:W-:-:S04]  /*0330*/  @!P2 LOP3.LUT R13, R13, 0x80000000, R7, 0xf8, !PT ;  /* 0x800000000d0da812 */ /* 0x000fc800078ef807 */
[----:B------:R-:W-:Y:S01]  /*0340*/  @!P2 LOP3.LUT R19, R13, 0x100000, RZ, 0xfc, !PT ;  /* 0x001000000d13a812 */ /* 0x000fe200078efcff */
[----:B0-----:R-:W-:-:S08]  /*0350*/  DFMA R8, R16, -R2, 1 ;  /* 0x3ff000001008742b */ /* 0x001fd00000000802 */
[----:B------:R-:W-:-:S08]  /*0360*/  DFMA R8, R8, R8, R8 ;  /* 0x000000080808722b */ /* 0x000fd00000000008 */
[----:B------:R-:W-:Y:S01]  /*0370*/  DFMA R16, R16, R8, R16 ;  /* 0x000000081010722b */ /* 0x000fe20000000010 */
[----:B------:R-:W-:Y:S01]  /*0380*/  SEL R9, R12, 0x63400000, !P1 ;  /* 0x634000000c097807 */ /* 0x000fe20004800000 */
[----:B------:R-:W-:-:S03]  /*0390*/  IMAD.MOV.U32 R8, RZ, RZ, R6 ;  /* 0x000000ffff087224 */ /* 0x000fc600078e0006 */
[----:B------:R-:W-:-:S03]  /*03a0*/  LOP3.LUT R9, R9, 0x800fffff, R7, 0xf8, !PT ;  /* 0x800fffff09097812 */ /* 0x000fc600078ef807 */
[----:B------:R-:W-:-:S03]  /*03b0*/  DFMA R20, R16, -R2, 1 ;  /* 0x3ff000001014742b */ /* 0x000fc60000000802 */
[----:B------:R-:W-:-:S05]  /*03c0*/  @!P2 DFMA R8, R8, 2, -R18 ;  /* 0x400000000808a82b */ /* 0x000fca0000000812 */
[----:B------:R-:W-:Y:S01]  /*03d0*/  DFMA R16, R16, R20, R16 ;  /* 0x000000141010722b */ /* 0x000fe20000000010 */
[----:B------:R-:W-:Y:S02]  /*03e0*/  IMAD.MOV.U32 R21, RZ, RZ, R11 ;  /* 0x000000ffff157224 */ /* 0x000fe400078e000b */
[----:B------:R-:W-:Y:S01]  /*03f0*/  IMAD.MOV.U32 R20, RZ, RZ, R14 ;  /* 0x000000ffff147224 */ /* 0x000fe200078e000e */
[----:B------:R-:W-:Y:S02]  /*0400*/  @!P0 LOP3.LUT R20, R3, 0x7ff00000, RZ, 0xc0, !PT ;  /* 0x7ff0000003148812 */ /* 0x000fe400078ec0ff */
[----:B------:R-:W-:Y:S02]  /*0410*/  @!P2 LOP3.LUT R21, R9, 0x7ff00000, RZ, 0xc0, !PT ;  /* 0x7ff000000915a812 */ /* 0x000fe400078ec0ff */
[----:B------:R-:W-:Y:S01]  /*0420*/  DMUL R18, R16, R8 ;  /* 0x0000000810127228 */ /* 0x000fe20000000000 */
[----:B------:R-:W-:Y:S02]  /*0430*/  VIADD R22, R20, 0xffffffff ;  /* 0xffffffff14167836 */ /* 0x000fe40000000000 */
[----:B------:R-:W-:-:S05]  /*0440*/  VIADD R13, R21, 0xffffffff ;  /* 0xffffffff150d7836 */ /* 0x000fca0000000000 */
[----:B------:R-:W-:Y:S01]  /*0450*/  DFMA R14, R18, -R2, R8 ;  /* 0x80000002120e722b */ /* 0x000fe20000000008 */
[----:B------:R-:W-:-:S04]  /*0460*/  ISETP.GT.U32.AND P0, PT, R13, 0x7feffffe, PT ;  /* 0x7feffffe0d00780c */ /* 0x000fc80003f04070 */
[----:B------:R-:W-:-:S03]  /*0470*/  ISETP.GT.U32.OR P0, PT, R22, 0x7feffffe, P0 ;  /* 0x7feffffe1600780c */ /* 0x000fc60000704470 */
[----:B------:R-:W-:-:S10]  /*0480*/  DFMA R14, R16, R14, R18 ;  /* 0x0000000e100e722b */ /* 0x000fd40000000012 */
[----:B------:R-:W-:Y:S05]  /*0490*/  @P0 BRA `(.L_x_17) ;  /* 0x00000000006c0947 */ /* 0x000fea0003800000 */
[----:B------:R-:W-:-:S04]  /*04a0*/  LOP3.LUT R16, R5, 0x7ff00000, RZ, 0xc0, !PT ;  /* 0x7ff0000005107812 */ /* 0x000fc800078ec0ff */
[CC--:B------:R-:W-:Y:S02]  /*04b0*/  VIADDMNMX R6, R11.reuse, -R16.reuse, 0xb9600000, !PT ;  /* 0xb96000000b067446 */ /* 0x0c0fe40007800910 */
[----:B------:R-:W-:Y:S02]  /*04c0*/  ISETP.GE.U32.AND P0, PT, R11, R16, PT ;  /* 0x000000100b00720c */ /* 0x000fe40003f06070 */
[----:B------:R-:W-:Y:S02]  /*04d0*/  VIMNMX R6, PT, PT, R6, 0x46a00000, PT ;  /* 0x46a0000006067848 */ /* 0x000fe40003fe0100 */
[----:B------:R-:W-:-:S05]  /*04e0*/  SEL R11, R12, 0x63400000, !P0 ;  /* 0x634000000c0b7807 */ /* 0x000fca0004000000 */
[----:B------:R-:W-:Y:S02]  /*04f0*/  IMAD.IADD R11, R6, 0x1, -R11 ;  /* 0x00000001060b7824 */ /* 0x000fe400078e0a0b */
[----:B------:R-:W-:Y:S02]  /*0500*/  IMAD.MOV.U32 R6, RZ, RZ, RZ ;  /* 0x000000ffff067224 */ /* 0x000fe400078e00ff */
[----:B------:R-:W-:-:S06]  /*0510*/  VIADD R7, R11, 0x7fe00000 ;  /* 0x7fe000000b077836 */ /* 0x000fcc0000000000 */
[----:B------:R-:W-:-:S10]  /*0520*/  DMUL R12, R14, R6 ;  /* 0x000000060e0c7228 */ /* 0x000fd40000000000 */
[----:B------:R-:W-:-:S13]  /*0530*/  FSETP.GTU.AND P0, PT, |R13|, 1.469367938527859385e-39, PT ;  /* 0x001000000d00780b */ /* 0x000fda0003f0c200 */
[----:B------:R-:W-:Y:S05]  /*0540*/  @P0 BRA `(.L_x_18) ;  /* 0x0000000000940947 */ /* 0x000fea0003800000 */
[----:B------:R-:W-:Y:S01]  /*0550*/  DFMA R2, R14, -R2, R8 ;  /* 0x800000020e02722b */ /* 0x000fe20000000008 */
[----:B------:R-:W-:-:S09]  /*0560*/  IMAD.MOV.U32 R6, RZ, RZ, RZ ;  /* 0x000000ffff067224 */ /* 0x000fd200078e00ff */
[C---:B------:R-:W-:Y:S02]  /*0570*/  FSETP.NEU.AND P0, PT, R3.reuse, RZ, PT ;  /* 0x000000ff0300720b */ /* 0x040fe40003f0d000 */
[----:B------:R-:W-:-:S04]  /*0580*/  LOP3.LUT R5, R3, 0x80000000, R5, 0x48, !PT ;  /* 0x8000000003057812 */ /* 0x000fc800078e4805 */
[----:B------:R-:W-:-:S07]  /*0590*/  LOP3.LUT R7, R5, R7, RZ, 0xfc, !PT ;  /* 0x0000000705077212 */ /* 0x000fce00078efcff */
[----:B------:R-:W-:Y:S05]  /*05a0*/  @!P0 BRA `(.L_x_18) ;  /* 0x00000000007c8947 */ /* 0x000fea0003800000 */
[----:B------:R-:W-:Y:S01]  /*05b0*/  IMAD.MOV R3, RZ, RZ, -R11 ;  /* 0x000000ffff037224 */ /* 0x000fe200078e0a0b */
[----:B------:R-:W-:Y:S01]  /*05c0*/  DMUL.RP R6, R14, R6 ;  /* 0x000000060e067228 */ /* 0x000fe20000008000 */
[----:B------:R-:W-:Y:S01]  /*05d0*/  IMAD.MOV.U32 R2, RZ, RZ, RZ ;  /* 0x000000ffff027224 */ /* 0x000fe200078e00ff */
[----:B------:R-:W-:-:S05]  /*05e0*/  IADD3 R11, PT, PT, -R11, -0x43300000, RZ ;  /* 0xbcd000000b0b7810 */ /* 0x000fca0007ffe1ff */
[----:B------:R-:W-:-:S03]  /*05f0*/  DFMA R2, R12, -R2, R14 ;  /* 0x800000020c02722b */ /* 0x000fc6000000000e */
[----:B------:R-:W-:-:S07]  /*0600*/  LOP3.LUT R5, R7, R5, RZ, 0x3c, !PT ;  /* 0x0000000507057212 */ /* 0x000fce00078e3cff */
[----:B------:R-:W-:-:S04]  /*0610*/  FSETP.NEU.AND P0, PT, |R3|, R11, PT ;  /* 0x0000000b0300720b */ /* 0x000fc80003f0d200 */
[----:B------:R-:W-:Y:S02]  /*0620*/  FSEL R12, R6, R12, !P0 ;  /* 0x0000000c060c7208 */ /* 0x000fe40004000000 */
[----:B------:R-:W-:Y:S01]  /*0630*/  FSEL R13, R5, R13, !P0 ;  /* 0x0000000d050d7208 */ /* 0x000fe20004000000 */
[----:B------:R-:W-:Y:S06]  /*0640*/  BRA `(.L_x_18) ;  /* 0x0000000000547947 */ /* 0x000fec0003800000 */
.L_x_17:
[----:B------:R-:W-:-:S14]  /*0650*/  DSETP.NAN.AND P0, PT, R6, R6, PT ;  /* 0x000000060600722a */ /* 0x000fdc0003f08000 */
[----:B------:R-:W-:Y:S05]  /*0660*/  @P0 BRA `(.L_x_19) ;  /* 0x0000000000440947 */ /* 0x000fea0003800000 */
[----:B------:R-:W-:-:S14]  /*0670*/  DSETP.NAN.AND P0, PT, R4, R4, PT ;  /* 0x000000040400722a */ /* 0x000fdc0003f08000 */
[----:B------:R-:W-:Y:S05]  /*0680*/  @P0 BRA `(.L_x_20) ;  /* 0x0000000000300947 */ /* 0x000fea0003800000 */
[----:B------:R-:W-:Y:S01]  /*0690*/  ISETP.NE.AND P0, PT, R21, R20, PT ;  /* 0x000000141500720c */ /* 0x000fe20003f05270 */
[----:B------:R-:W-:Y:S02]  /*06a0*/  IMAD.MOV.U32 R12, RZ, RZ, 0x0 ;  /* 0x00000000ff0c7424 */ /* 0x000fe400078e00ff */
[----:B------:R-:W-:-:S10]  /*06b0*/  IMAD.MOV.U32 R13, RZ, RZ, -0x80000 ;  /* 0xfff80000ff0d7424 */ /* 0x000fd400078e00ff */
[----:B------:R-:W-:Y:S05]  /*06c0*/  @!P0 BRA `(.L_x_18) ;  /* 0x0000000000348947 */ /* 0x000fea0003800000 */
[----:B------:R-:W-:Y:S02]  /*06d0*/  ISETP.NE.AND P0, PT, R21, 0x7ff00000, PT ;  /* 0x7ff000001500780c */ /* 0x000fe40003f05270 */
[----:B------:R-:W-:Y:S02]  /*06e0*/  LOP3.LUT R13, R7, 0x80000000, R5, 0x48, !PT ;  /* 0x80000000070d7812 */ /* 0x000fe400078e4805 */
[----:B------:R-:W-:-:S13]  /*06f0*/  ISETP.EQ.OR P0, PT, R20, RZ, !P0 ;  /* 0x000000ff1400720c */ /* 0x000fda0004702670 */
[----:B------:R-:W-:Y:S01]  /*0700*/  @P0 LOP3.LUT R2, R13, 0x7ff00000, RZ, 0xfc, !PT ;  /* 0x7ff000000d020812 */ /* 0x000fe200078efcff */
[----:B------:R-:W-:Y:S02]  /*0710*/  @!P0 IMAD.MOV.U32 R12, RZ, RZ, RZ ;  /* 0x000000ffff0c8224 */ /* 0x000fe400078e00ff */
[----:B------:R-:W-:Y:S02]  /*0720*/  @P0 IMAD.MOV.U32 R12, RZ, RZ, RZ ;  /* 0x000000ffff0c0224 */ /* 0x000fe400078e00ff */
[----:B------:R-:W-:Y:S01]  /*0730*/  @P0 IMAD.MOV.U32 R13, RZ, RZ, R2 ;  /* 0x000000ffff0d0224 */ /* 0x000fe200078e0002 */
[----:B------:R-:W-:Y:S06]  /*0740*/  BRA `(.L_x_18) ;  /* 0x0000000000147947 */ /* 0x000fec0003800000 */
.L_x_20:
[----:B------:R-:W-:Y:S01]  /*0750*/  LOP3.LUT R13, R5, 0x80000, RZ, 0xfc, !PT ;  /* 0x00080000050d7812 */ /* 0x000fe200078efcff */
[----:B------:R-:W-:Y:S01]  /*0760*/  IMAD.MOV.U32 R12, RZ, RZ, R4 ;  /* 0x000000ffff0c7224 */ /* 0x000fe200078e0004 */
[----:B------:R-:W-:Y:S06]  /*0770*/  BRA `(.L_x_18) ;  /* 0x0000000000087947 */ /* 0x000fec0003800000 */
.L_x_19:
[----:B------:R-:W-:Y:S01]  /*0780*/  LOP3.LUT R13, R7, 0x80000, RZ, 0xfc, !PT ;  /* 0x00080000070d7812 */ /* 0x000fe200078efcff */
[----:B------:R-:W-:-:S07]  /*0790*/  IMAD.MOV.U32 R12, RZ, RZ, R6 ;  /* 0x000000ffff0c7224 */ /* 0x000fce00078e0006 */
.L_x_18:
[----:B------:R-:W-:Y:S05]  /*07a0*/  BSYNC.RECONVERGENT B1 ;  /* 0x0000000000017941 */ /* 0x000fea0003800200 */
.L_x_16:
[----:B------:R-:W-:Y:S02]  /*07b0*/  IMAD.MOV.U32 R11, RZ, RZ, 0x0 ;  /* 0x00000000ff0b7424 */ /* 0x000fe400078e00ff */
[----:B------:R-:W-:Y:S02]  /*07c0*/  IMAD.MOV.U32 R2, RZ, RZ, R12 ;  /* 0x000000ffff027224 */ /* 0x000fe400078e000c */
[----:B------:R-:W-:Y:S01]  /*07d0*/  IMAD.MOV.U32 R3, RZ, RZ, R13 ;  /* 0x000000ffff037224 */ /* 0x000fe200078e000d */
[----:B------:R-:W-:Y:S06]  /*07e0*/  RET.REL.NODEC R10 `(_Z22matrix_elementwise_divPdS_S_) ;  /* 0xfffffff80a047950 */ /* 0x000fec0003c3ffff */
.L_x_21:
        /* <DEDUP_REMOVED lines=9> */
.L_x_35:


//--------------------- .text._Z23matrix_elementwise_multPdS_S_ --------------------------
	.section	.text._Z23matrix_elementwise_multPdS_S_,"ax",@progbits
	.align	128
        .global         _Z23matrix_elementwise_multPdS_S_
        .type           _Z23matrix_elementwise_multPdS_S_,@function
        .size           _Z23matrix_elementwise_multPdS_S_,(.L_x_42 - _Z23matrix_elementwise_multPdS_S_)
        .other          _Z23matrix_elementwise_multPdS_S_,@"STO_CUDA_ENTRY STV_DEFAULT"
_Z23matrix_elementwise_multPdS_S_:
.text._Z23matrix_elementwise_multPdS_S_:
[----:B------:R-:W-:Y:S01]  /*0000*/  LDC R1, c[0x0][0x37c] ;  /* 0x0000df00ff017b82 */ /* 0x000fe20000000800 */
[----:B------:R-:W0:Y:S07]  /*0010*/  S2R R11, SR_TID.X ;  /* 0x00000000000b7919 */ /* 0x000e2e0000002100 */
[----:B------:R-:W0:Y:S01]  /*0020*/  S2UR UR6, SR_CTAID.X ;  /* 0x00000000000679c3 */ /* 0x000e220000002500 */
[----:B------:R-:W1:Y:S07]  /*0030*/  LDCU.64 UR4, c[0x0][0x358] ;  /* 0x00006b00ff0477ac */ /* 0x000e6e0008000a00 */
[----:B------:R-:W0:Y:S08]  /*0040*/  LDC R0, c[0x0][0x360] ;  /* 0x0000d800ff007b82 */ /* 0x000e300000000800 */
[----:B------:R-:W2:Y:S08]  /*0050*/  LDC.64 R2, c[0x0][0x380] ;  /* 0x0000e000ff027b82 */ /* 0x000eb00000000a00 */
[----:B------:R-:W3:Y:S01]  /*0060*/  LDC.64 R4, c[0x0][0x388] ;  /* 0x0000e200ff047b82 */ /* 0x000ee20000000a00 */
[----:B0-----:R-:W-:-:S07]  /*0070*/  IMAD R11, R0, UR6, R11 ;  /* 0x00000006000b7c24 */ /* 0x001fce000f8e020b */
[----:B------:R-:W0:Y:S01]  /*0080*/  LDC.64 R8, c[0x0][0x390] ;  /* 0x0000e400ff087b82 */ /* 0x000e220000000a00 */
[----:B--2---:R-:W-:-:S06]  /*0090*/  IMAD.WIDE.U32 R2, R11, 0x8, R2 ;  /* 0x000000080b027825 */ /* 0x004fcc00078e0002 */
[----:B-1----:R-:W2:Y:S01]  /*00a0*/  LDG.E.64 R2, desc[UR4][R2.64] ;  /* 0x0000000402027981 */ /* 0x002ea2000c1e1b00 */
[----:B---3--:R-:W-:-:S06]  /*00b0*/  IMAD.WIDE.U32 R4, R11, 0x8, R4 ;  /* 0x000000080b047825 */ /* 0x008fcc00078e0004 */
[----:B------:R-:W2:Y:S01]  /*00c0*/  LDG.E.64 R4, desc[UR4][R4.64] ;  /* 0x0000000404047981 */ /* 0x000ea2000c1e1b00 */
[----:B0-----:R-:W-:Y:S01]  /*00d0*/  IMAD.WIDE.U32 R8, R11, 0x8, R8 ;  /* 0x000000080b087825 */ /* 0x001fe200078e0008 */
[----:B--2---:R-:W-:-:S07]  /*00e0*/  DMUL R6, R2, R4 ;  /* 0x0000000402067228 */ /* 0x004fce0000000000 */
[----:B------:R-:W-:Y:S01]  /*00f0*/  STG.E.64 desc[UR4][R8.64], R6 ;  /* 0x0000000608007986 */ /* 0x000fe2000c101b04 */
[----:B------:R-:W-:Y:S05]  /*0100*/  EXIT ;  /* 0x000000000000794d */ /* 0x000fea0003800000 */
.L_x_22:
        /* <DEDUP_REMOVED lines=15> */
.L_x_42:


//--------------------- .text._Z10matrix_subPdS_S_ --------------------------
	.section	.text._Z10matrix_subPdS_S_,"ax",@progbits
	.align	128
        .global         _Z10matrix_subPdS_S_
        .type           _Z10matrix_subPdS_S_,@function
        .size           _Z10matrix_subPdS_S_,(.L_x_43 - _Z10matrix_subPdS_S_)
        .other          _Z10matrix_subPdS_S_,@"STO_CUDA_ENTRY STV_DEFAULT"
_Z10matrix_subPdS_S_:
.text._Z10matrix_subPdS_S_:
        /* <DEDUP_REMOVED lines=14> */
[----:B--2---:R-:W-:-:S07]  /*00e0*/  DADD R6, R2, -R4 ;  /* 0x0000000002067229 */ /* 0x004fce0000000804 */
[----:B------:R-:W-:Y:S01]  /*00f0*/  STG.E.64 desc[UR4][R8.64], R6 ;  /* 0x0000000608007986 */ /* 0x000fe2000c101b04 */
[----:B------:R-:W-:Y:S05]  /*0100*/  EXIT ;  /* 0x000000000000794d */ /* 0x000fea0003800000 */
.L_x_23:
        /* <DEDUP_REMOVED lines=15> */
.L_x_43:


//--------------------- .text._Z22set_matrix_with_matrixPdS_ --------------------------
	.section	.text._Z22set_matrix_with_matrixPdS_,"ax",@progbits
	.align	128
        .global         _Z22set_matrix_with_matrixPdS_
        .type           _Z22set_matrix_with_matrixPdS_,@function
        .size           _Z22set_matrix_with_matrixPdS_,(.L_x_44 - _Z22set_matrix_with_matrixPdS_)
        .other          _Z22set_matrix_with_matrixPdS_,@"STO_CUDA_ENTRY STV_DEFAULT"
_Z22set_matrix_with_matrixPdS_:
.text._Z22set_matrix_with_matrixPdS_:
        /* <DEDUP_REMOVED lines=10> */
[----:B---3--:R-:W-:-:S05]  /*00a0*/  IMAD.WIDE.U32 R4, R7, 0x8, R4 ;  /* 0x0000000807047825 */ /* 0x008fca00078e0004 */
[----:B--2---:R-:W-:Y:S01]  /*00b0*/  STG.E.64 desc[UR4][R4.64], R2 ;  /* 0x0000000204007986 */ /* 0x004fe2000c101b04 */
[----:B------:R-:W-:Y:S05]  /*00c0*/  EXIT ;  /* 0x000000000000794d */ /* 0x000fea0003800000 */
.L_x_24:
        /* <DEDUP_REMOVED lines=11> */
.L_x_44:


//--------------------- .text._Z19matrix_div_constantPddS_ --------------------------
	.section	.text._Z19matrix_div_constantPddS_,"ax",@progbits
	.align	128
        .global         _Z19matrix_div_constantPddS_
        .type           _Z19matrix_div_constantPddS_,@function
        .size           _Z19matrix_div_constantPddS_,(.L_x_36 - _Z19matrix_div_constantPddS_)
        .other          _Z19matrix_div_constantPddS_,@"STO_CUDA_ENTRY STV_DEFAULT"
_Z19matrix_div_constantPddS_:
.text._Z19matrix_div_constantPddS_:
[----:B------:R-:W-:Y:S01]  /*0000*/  LDC R1, c[0x0][0x37c] ;  /* 0x0000df00ff017b82 */ /* 0x000fe20000000800 */
[----:B------:R-:W0:Y:S07]  /*0010*/  S2R R0, SR_TID.X ;  /* 0x0000000000007919 */ /* 0x000e2e0000002100 */
[----:B------:R-:W0:Y:S01]  /*0020*/  S2UR UR6, SR_CTAID.X ;  /* 0x00000000000679c3 */ /* 0x000e220000002500 */
[----:B------:R-:W1:Y:S07]  /*0030*/  LDCU.64 UR4, c[0x0][0x358] ;  /* 0x00006b00ff0477ac */ /* 0x000e6e0008000a00 */
[----:B------:R-:W0:Y:S08]  /*0040*/  LDC R3, c[0x0][0x360] ;  /* 0x0000d800ff037b82 */ /* 0x000e300000000800 */
[----:B------:R-:W2:Y:S08]  /*0050*/  LDC.64 R6, c[0x0][0x380] ;  /* 0x0000e000ff067b82 */ /* 0x000eb00000000a00 */
[----:B------:R-:W3:Y:S01]  /*0060*/  LDC.64 R8, c[0x0][0x388] ;  /* 0x0000e200ff087b82 */ /* 0x000ee20000000a00 */
[----:B0-----:R-:W-:Y:S01]  /*0070*/  IMAD R0, R3, UR6, R0 ;  /* 0x0000000603007c24 */ /* 0x001fe2000f8e0200 */
[----:B------:R-:W0:Y:S03]  /*0080*/  LDCU UR6, c[0x0][0x38c] ;  /* 0x00007180ff0677ac */ /* 0x000e260008000800 */
[----:B--2---:R-:W-:-:S06]  /*0090*/  IMAD.WIDE.U32 R6, R0, 0x8, R6 ;  /* 0x0000000800067825 */ /* 0x004fcc00078e0006 */
[----:B-1----:R-:W2:Y:S01]  /*00a0*/  LDG.E.64 R6, desc[UR4][R6.64] ;  /* 0x0000000406067981 */ /* 0x002ea2000c1e1b00 */
[----:B------:R-:W-:Y:S01]  /*00b0*/  IMAD.MOV.U32 R2, RZ, RZ, 0x1 ;  /* 0x00000001ff027424 */ /* 0x000fe200078e00ff */
[----:B------:R-:W-:Y:S01]  /*00c0*/  BSSY.RECONVERGENT B0, `(.L_x_25) ;  /* 0x0000010000007945 */ /* 0x000fe20003800200 */
[----:B0-----:R-:W3:Y:S04]  /*00d0*/  MUFU.RCP64H R3, UR6 ;  /* 0x0000000600037d08 */ /* 0x001ee80008001800 */
[----:B---3--:R-:W-:-:S08]  /*00e0*/  DFMA R4, R2, -R8, 1 ;  /* 0x3ff000000204742b */ /* 0x008fd00000000808 */
[----:B------:R-:W-:-:S08]  /*00f0*/  DFMA R4, R4, R4, R4 ;  /* 0x000000040404722b */ /* 0x000fd00000000004 */
[----:B------:R-:W-:-:S08]  /*0100*/  DFMA R4, R2, R4, R2 ;  /* 0x000000040204722b */ /* 0x000fd00000000002 */
[----:B------:R-:W-:-:S08]  /*0110*/  DFMA R2, R4, -R8, 1 ;  /* 0x3ff000000402742b */ /* 0x000fd00000000808 */
[----:B------:R-:W-:-:S08]  /*0120*/  DFMA R2, R4, R2, R4 ;  /* 0x000000020402722b */ /* 0x000fd00000000004 */
[----:B--2---:R-:W-:Y:S01]  /*0130*/  DMUL R4, R6, R2 ;  /* 0x0000000206047228 */ /* 0x004fe20000000000 */
[----:B------:R-:W-:-:S07]  /*0140*/  FSETP.GEU.AND P1, PT, |R7|, 6.5827683646048100446e-37, PT ;  /* 0x036000000700780b */ /* 0x000fce0003f2e200 */
[----:B------:R-:W-:-:S08]  /*0150*/  DFMA R8, R4, -R8, R6 ;  /* 0x800000080408722b */ /* 0x000fd00000000006 */
[----:B------:R-:W-:-:S10]  /*0160*/  DFMA R2, R2, R8, R4 ;  /* 0x000000080202722b */ /* 0x000fd40000000004 */
[----:B------:R-:W-:-:S05]  /*0170*/  FFMA R4, RZ, UR6, R3 ;  /* 0x00000006ff047c23 */ /* 0x000fca0008000003 */
[----:B------:R-:W-:-:S13]  /*0180*/  FSETP.GT.AND P0, PT, |R4|, 1.469367938527859385e-39, PT ;  /* 0x001000000400780b */ /* 0x000fda0003f04200 */
[----:B------:R-:W-:Y:S05]  /*0190*/  @P0 BRA P1, `(.L_x_26) ;  /* 0x0000000000080947 */ /* 0x000fea0000800000 */
[----:B------:R-:W-:-:S07]  /*01a0*/  MOV R10, 0x1c0 ;  /* 0x000001c0000a7802 */ /* 0x000fce0000000f00 */
[----:B------:R-:W-:Y:S05]  /*01b0*/  CALL.REL.NOINC `($__internal_1_$__cuda_sm20_div_rn_f64_full) ;  /* 0x0000000000147944 */ /* 0x000fea0003c00000 */
.L_x_26:
[----:B------:R-:W-:Y:S05]  /*01c0*/  BSYNC.RECONVERGENT B0 ;  /* 0x0000000000007941 */ /* 0x000fea0003800200 */
.L_x_25:
[----:B------:R-:W0:Y:S02]  /*01d0*/  LDC.64 R4, c[0x0][0x390] ;  /* 0x0000e400ff047b82 */ /* 0x000e240000000a00 */
[----:B0-----:R-:W-:-:S05]  /*01e0*/  IMAD.WIDE.U32 R4, R0, 0x8, R4 ;  /* 0x0000000800047825 */ /* 0x001fca00078e0004 */
[----:B------:R-:W-:Y:S01]  /*01f0*/  STG.E.64 desc[UR4][R4.64], R2 ;  /* 0x0000000204007986 */ /* 0x000fe2000c101b04 */
[----:B------:R-:W-:Y:S05]  /*0200*/  EXIT ;  /* 0x000000000000794d */ /* 0x000fea0003800000 */
        .weak           $__internal_1_$__cuda_sm20_div_rn_f64_full
        .type           $__internal_1_$__cuda_sm20_div_rn_f64_full,@function
        .size           $__internal_1_$__cuda_sm20_div_rn_f64_full,(.L_x_36 - $__internal_1_$__cuda_sm20_div_rn_f64_full)
$__internal_1_$__cuda_sm20_div_rn_f64_full:
[----:B------:R-:W0:Y:S01]  /*0210*/  LDC.64 R2, c[0x0][0x388] ;  /* 0x0000e200ff027b82 */ /* 0x000e220000000a00 */
[C---:B------:R-:W-:Y:S01]  /*0220*/  FSETP.GEU.AND P2, PT, |R7|.reuse, 1.469367938527859385e-39, PT ;  /* 0x001000000700780b */ /* 0x040fe20003f4e200 */
[----:B------:R-:W-:Y:S01]  /*0230*/  BSSY.RECONVERGENT B1, `(.L_x_27) ;  /* 0x0000053000017945 */ /* 0x000fe20003800200 */
[----:B------:R-:W-:-:S05]  /*0240*/  LOP3.LUT R11, R7, 0x7ff00000, RZ, 0xc0, !PT ;  /* 0x7ff00000070b7812 */ /* 0x000fca00078ec0ff */
[----:B------:R-:W-:Y:S01]  /*0250*/  IMAD.MOV.U32 R21, RZ, RZ, R11 ;  /* 0x000000ffff157224 */ /* 0x000fe200078e000b */
[C---:B0-----:R-:W-:Y:S02]  /*0260*/  FSETP.GEU.AND P0, PT, |R3|.reuse, 1.469367938527859385e-39, PT ;  /* 0x001000000300780b */ /* 0x041fe40003f0e200 */
[----:B------:R-:W-:-:S04]  /*0270*/  LOP3.LUT R4, R3, 0x800fffff, RZ, 0xc0, !PT ;  /* 0x800fffff03047812 */ /* 0x000fc800078ec0ff */
[----:B------:R-:W-:Y:S01]  /*0280*/  LOP3.LUT R5, R4, 0x3ff00000, RZ, 0xfc, !PT ;  /* 0x3ff0000004057812 */ /* 0x000fe200078efcff */
[----:B------:R-:W-:-:S06]  /*0290*/  IMAD.MOV.U32 R4, RZ, RZ, R2 ;  /* 0x000000ffff047224 */ /* 0x000fcc00078e0002 */
[----:B------:R-:W0:Y:S02]  /*02a0*/  @!P0 LDC.64 R8, c[0x0][0x388] ;  /* 0x0000e200ff088b82 */ /* 0x000e240000000a00 */
[----:B0-----:R-:W-:Y:S01]  /*02b0*/  @!P0 DMUL R4, R8, 8.98846567431157953865e+307 ;  /* 0x7fe0000008048828 */ /* 0x001fe20000000000 */
[----:B------:R-:W-:-:S05]  /*02c0*/  IMAD.MOV.U32 R8, RZ, RZ, 0x1 ;  /* 0x00000001ff087424 */ /* 0x000fca00078e00ff */
[----:B------:R-:W0:Y:S02]  /*02d0*/  MUFU.RCP64H R9, R5 ;  /* 0x0000000500097308 */ /* 0x000e240000001800 */
[----:B0-----:R-:W-:-:S08]  /*02e0*/  DFMA R12, R8, -R4, 1 ;  /* 0x3ff00000080c742b */ /* 0x001fd00000000804 */
[----:B------:R-:W-:Y:S01]  /*02f0*/  DFMA R14, R12, R12, R12 ;  /* 0x0000000c0c0e722b */ /* 0x000fe2000000000c */
[----:B------:R-:W-:Y:S01]  /*0300*/  LOP3.LUT R12, R3, 0x7ff00000, RZ, 0xc0, !PT ;  /* 0x7ff00000030c7812 */ /* 0x000fe200078ec0ff */
[----:B------:R-:W-:-:S03]  /*0310*/  IMAD.MOV.U32 R13, RZ, RZ, 0x1ca00000 ;  /* 0x1ca00000ff0d7424 */ /* 0x000fc600078e00ff */
[----:B------:R-:W-:Y:S01]  /*0320*/  ISETP.GE.U32.AND P1, PT, R11, R12, PT ;  /* 0x0000000c0b00720c */ /* 0x000fe20003f26070 */
[----:B------:R-:W-:Y:S02]  /*0330*/  IMAD.MOV.U32 R20, RZ, RZ, R12 ;  /* 0x000000ffff147224 */ /* 0x000fe400078e000c */
[----:B------:R-:W-:Y:S01]  /*0340*/  DFMA R16, R8, R14, R8 ;  /* 0x0000000e0810722b */ /* 0x000fe20000000008 */
[----:B------:R-:W-:Y:S01]  /*0350*/  @!P0 LOP3.LUT R20, R5, 0x7ff00000, RZ, 0xc0, !PT ;  /* 0x7ff0000005148812 */ /* 0x000fe200078ec0ff */
[----:B------:R-:W-:Y:S01]  /*0360*/  IMAD.MOV.U32 R8, RZ, RZ, R6 ;  /* 0x000000ffff087224 */ /* 0x000fe200078e0006 */
[----:B------:R-:W-:-:S03]  /*0370*/  SEL R13, R13, 0x63400000, !P1 ;  /* 0x634000000d0d7807 */ /* 0x000fc60004800000 */
[----:B------:R-:W-:Y:S01]  /*0380*/  VIADD R23, R20, 0xffffffff ;  /* 0xffffffff14177836 */ /* 0x000fe20000000000 */
[C-C-:B------:R-:W-:Y:S01]  /*0390*/  @!P2 LOP3.LUT R14, R13.reuse, 0x80000000, R7.reuse, 0xf8, !PT ;  /* 0x800000000d0ea812 */ /* 0x140fe200078ef807 */
[----:B------:R-:W-:Y:S01]  /*03a0*/  DFMA R18, R16, -R4, 1 ;  /* 0x3ff000001012742b */ /* 0x000fe20000000804 */
[----:B------:R-:W-:Y:S02]  /*03b0*/  LOP3.LUT R9, R13, 0x800fffff, R7, 0xf8, !PT ;  /* 0x800fffff0d097812 */ /* 0x000fe400078ef807 */
[----:B------:R-:W-:Y:S01]  /*03c0*/  @!P2 LOP3.LUT R15, R14, 0x100000, RZ, 0xfc, !PT ;  /* 0x001000000e0fa812 */ /* 0x000fe200078efcff */
[----:B------:R-:W-:-:S06]  /*03d0*/  @!P2 IMAD.MOV.U32 R14, RZ, RZ, RZ ;  /* 0x000000ffff0ea224 */ /* 0x000fcc00078e00ff */
[----:B------:R-:W-:Y:S02]  /*03e0*/  @!P2 DFMA R8, R8, 2, -R14 ;  /* 0x400000000808a82b */ /* 0x000fe4000000080e */
[----:B------:R-:W-:-:S08]  /*03f0*/  DFMA R14, R16, R18, R16 ;  /* 0x00000012100e722b */ /* 0x000fd00000000010 */
[----:B------:R-:W-:Y:S01]  /*0400*/  @!P2 LOP3.LUT R21, R9, 0x7ff00000, RZ, 0xc0, !PT ;  /* 0x7ff000000915a812 */ /* 0x000fe200078ec0ff */
[----:B------:R-:W-:-:S04]  /*0410*/  DMUL R16, R14, R8 ;  /* 0x000000080e107228 */ /* 0x000fc80000000000 */
[----:B------:R-:W-:-:S04]  /*0420*/  VIADD R22, R21, 0xffffffff ;  /* 0xffffffff15167836 */ /* 0x000fc80000000000 */
[----:B------:R-:W-:Y:S01]  /*0430*/  DFMA R18, R16, -R4, R8 ;  /* 0x800000041012722b */ /* 0x000fe20000000008 */
[----:B------:R-:W-:-:S04]  /*0440*/  ISETP.GT.U32.AND P0, PT, R22, 0x7feffffe, PT ;  /* 0x7feffffe1600780c */ /* 0x000fc80003f04070 */
[----:B------:R-:W-:-:S03]  /*0450*/  ISETP.GT.U32.OR P0, PT, R23, 0x7feffffe, P0 ;  /* 0x7feffffe1700780c */ /* 0x000fc60000704470 */
[----:B------:R-:W-:-:S10]  /*0460*/  DFMA R14, R14, R18, R16 ;  /* 0x000000120e0e722b */ /* 0x000fd40000000010 */
[----:B------:R-:W-:Y:S05]  /*0470*/  @P0 BRA `(.L_x_28) ;  /* 0x0000000000600947 */ /* 0x000fea0003800000 */
[----:B------:R-:W-:Y:S01]  /*0480*/  VIADDMNMX R11, R11, -R12, 0xb9600000, !PT ;  /* 0xb96000000b0b7446 */ /* 0x000fe2000780090c */
[----:B------:R-:W-:-:S03]  /*0490*/  IMAD.MOV.U32 R6, RZ, RZ, RZ ;  /* 0x000000ffff067224 */ /* 0x000fc600078e00ff */
[----:B------:R-:W-:-:S05]  /*04a0*/  VIMNMX R2, PT, PT, R11, 0x46a00000, PT ;  /* 0x46a000000b027848 */ /* 0x000fca0003fe0100 */
[----:B------:R-:W-:-:S04]  /*04b0*/  IMAD.IADD R11, R2, 0x1, -R13 ;  /* 0x00000001020b7824 */ /* 0x000fc800078e0a0d */
        /* <DEDUP_REMOVED lines=20> */
.L_x_28:
[----:B------:R-:W-:-:S14]  /*0600*/  DSETP.NAN.AND P0, PT, R6, R6, PT ;  /* 0x000000060600722a */ /* 0x000fdc0003f08000 */
[----:B------:R-:W-:Y:S05]  /*0610*/  @P0 BRA `(.L_x_30) ;  /* 0x0000000000480947 */ /* 0x000fea0003800000 */
[----:B------:R-:W0:Y:S02]  /*0620*/  LDC.64 R4, c[0x0][0x388] ;  /* 0x0000e200ff047b82 */ /* 0x000e240000000a00 */
[----:B0-----:R-:W-:-:S14]  /*0630*/  DSETP.NAN.AND P0, PT, R4, R4, PT ;  /* 0x000000040400722a */ /* 0x001fdc0003f08000 */
        /* <DEDUP_REMOVED lines=13> */
.L_x_31:
[----:B------:R-:W-:Y:S01]  /*0710*/  LOP3.LUT R13, R3, 0x80000, RZ, 0xfc, !PT ;  /* 0x00080000030d7812 */ /* 0x000fe200078efcff */
[----:B------:R-:W-:Y:S01]  /*0720*/  IMAD.MOV.U32 R12, RZ, RZ, R2 ;  /* 0x000000ffff0c7224 */ /* 0x000fe200078e0002 */
[----:B------:R-:W-:Y:S06]  /*0730*/  BRA `(.L_x_29) ;  /* 0x0000000000087947 */ /* 0x000fec0003800000 */
.L_x_30:
[----:B------:R-:W-:Y:S01]  /*0740*/  LOP3.LUT R13, R7, 0x80000, RZ, 0xfc, !PT ;  /* 0x00080000070d7812 */ /* 0x000fe200078efcff */
[----:B------:R-:W-:-:S07]  /*0750*/  IMAD.MOV.U32 R12, RZ, RZ, R6 ;  /* 0x000000ffff0c7224 */ /* 0x000fce00078e0006 */
.L_x_29:
[----:B------:R-:W-:Y:S05]  /*0760*/  BSYNC.RECONVERGENT B1 ;  /* 0x0000000000017941 */ /* 0x000fea0003800200 */
.L_x_27:
[----:B------:R-:W-:Y:S02]  /*0770*/  IMAD.MOV.U32 R11, RZ, RZ, 0x0 ;  /* 0x00000000ff0b7424 */ /* 0x000fe400078e00ff */
[----:B------:R-:W-:Y:S02]  /*0780*/  IMAD.MOV.U32 R2, RZ, RZ, R12 ;  /* 0x000000ffff027224 */ /* 0x000fe400078e000c */
[----:B------:R-:W-:Y:S01]  /*0790*/  IMAD.MOV.U32 R3, RZ, RZ, R13 ;  /* 0x000000ffff037224 */ /* 0x000fe200078e000d */
[----:B------:R-:W-:Y:S06]  /*07a0*/  RET.REL.NODEC R10 `(_Z19matrix_div_constantPddS_) ;  /* 0xfffffff80a147950 */ /* 0x000fec0003c3ffff */
.L_x_32:
        /* <DEDUP_REMOVED lines=13> */
.L_x_36:


//--------------------- .text._Z10matrix_addPdS_S_ --------------------------
	.section	.text._Z10matrix_addPdS_S_,"ax",@progbits
	.align	128
        .global         _Z10matrix_addPdS_S_
        .type           _Z10matrix_addPdS_S_,@function
        .size           _Z10matrix_addPdS_S_,(.L_x_46 - _Z10matrix_addPdS_S_)
        .other          _Z10matrix_addPdS_S_,@"STO_CUDA_ENTRY STV_DEFAULT"
_Z10matrix_addPdS_S_:
.text._Z10matrix_addPdS_S_:
        /* <DEDUP_REMOVED lines=14> */
[----:B--2---:R-:W-:-:S07]  /*00e0*/  DADD R6, R2, R4 ;  /* 0x0000000002067229 */ /* 0x004fce0000000004 */
[----:B------:R-:W-:Y:S01]  /*00f0*/  STG.E.64 desc[UR4][R8.64], R6 ;  /* 0x0000000608007986 */ /* 0x000fe2000c101b04 */
[----:B------:R-:W-:Y:S05]  /*0100*/  EXIT ;  /* 0x000000000000794d */ /* 0x000fea0003800000 */
.L_x_33:
        /* <DEDUP_REMOVED lines=15> */
.L_x_46:


//--------------------- .text._Z20matrix_mult_constantPddS_ --------------------------
	.section	.text._Z20matrix_mult_constantPddS_,"ax",@progbits
	.align	128
        .global         _Z20matrix_mult_constantPddS_
        .type           _Z20matrix_mult_constantPddS_,@function
        .size           _Z20matrix_mult_constantPddS_,(.L_x_47 - _Z20matrix_mult_constantPddS_)
        .other          _Z20matrix_mult_constantPddS_,@"STO_CUDA_ENTRY STV_DEFAULT"
_Z20matrix_mult_constantPddS_:
.text._Z20matrix_mult_constantPddS_:
        /* <DEDUP_REMOVED lines=10> */
[----:B-1----:R-:W3:Y:S01]  /*00a0*/  LDG.E.64 R2, desc[UR4][R2.64] ;  /* 0x0000000402027981 */ /* 0x002ee2000c1e1b00 */
[----:B0-----:R-:W-:Y:S01]  /*00b0*/  IMAD.WIDE.U32 R6, R9, 0x8, R6 ;  /* 0x0000000809067825 */ /* 0x001fe200078e0006 */
[----:B---3--:R-:W-:-:S07]  /*00c0*/  DMUL R4, R2, R4 ;  /* 0x0000000402047228 */ /* 0x008fce0000000000 */
[----:B------:R-:W-:Y:S01]  /*00d0*/  STG.E.64 desc[UR4][R6.64], R4 ;  /* 0x0000000406007986 */ /* 0x000fe2000c101b04 */
[----:B------:R-:W-:Y:S05]  /*00e0*/  EXIT ;  /* 0x000000000000794d */ /* 0x000fea0003800000 */
.L_x_34:
        /* <DEDUP_REMOVED lines=9> */
.L_x_47:


//--------------------- .nv.shared.reserved.0     --------------------------
	.section	.nv.shared.reserved.0,"aw",@nobits
	.weak		__nv_reservedSMEM_offset_0_alias
	.size		__nv_reservedSMEM_offset_0_alias, 0, 64
	.other		__nv_reservedSMEM_offset_0_alias,@"STO_CUDA_RESERVED_SHARED STV_DEFAULT"
__nv_reservedSMEM_offset_0_alias:
	.zero		0
	.zero		64


//--------------------- .nv.constant0._Z11matrix_multPdS_S_iii --------------------------
	.section	.nv.constant0._Z11matrix_multPdS_S_iii,"a",@progbits
	.sectionflags	@""
	.align	4
.nv.constant0._Z11matrix_multPdS_S_iii:
	.zero		932


//--------------------- .nv.constant0._Z13matrix_repmatPdiiiiS_ --------------------------
	.section	.nv.constant0._Z13matrix_repmatPdiiiiS_,"a",@progbits
	.sectionflags	@""
	.align	4
.nv.constant0._Z13matrix_repmatPdiiiiS_:
	.zero		928


//--------------------- .nv.constant0._Z16matrix_transposePdS_ --------------------------
	.section	.nv.constant0._Z16matrix_transposePdS_,"a",@progbits
	.sectionflags	@""
	.align	4
.nv.constant0._Z16matrix_transposePdS_:
	.zero		912


//--------------------- .nv.constant0._Z10matrix_mapPdPFddES_ --------------------------
	.section	.nv.constant0._Z10matrix_mapPdPFddES_,"a",@progbits
	.sectionflags	@""
	.align	4
.nv.constant0._Z10matrix_mapPdPFddES_:
	.zero		920


//--------------------- .nv.constant0._Z22matrix_elementwise_divPdS_S_ --------------------------
	.section	.nv.constant0._Z22matrix_elementwise_divPdS_S_,"a",@progbits
	.sectionflags	@""
	.align	4
.nv.constant0._Z22matrix_elementwise_divPdS_S_:
	.zero		920


//--------------------- .nv.constant0._Z23matrix_elementwise_multPdS_S_ --------------------------
	.section	.nv.constant0._Z23matrix_elementwise_multPdS_S_,"a",@progbits
	.sectionflags	@""
	.align	4
.nv.constant0._Z23matrix_elementwise_multPdS_S_:
	.zero		920


//--------------------- .nv.constant0._Z10matrix_subPdS_S_ --------------------------
	.section	.nv.constant0._Z10matrix_subPdS_S_,"a",@progbits
	.sectionflags	@""
	.align	4
.nv.constant0._Z10matrix_subPdS_S_:
	.zero		920


//--------------------- .nv.constant0._Z22set_matrix_with_matrixPdS_ --------------------------
	.section	.nv.constant0._Z22set_matrix_with_matrixPdS_,"a",@progbits
	.sectionflags	@""
	.align	4
.nv.constant0._Z22set_matrix_with_matrixPdS_:
	.zero		912


//--------------------- .nv.constant0._Z19matrix_div_constantPddS_ --------------------------
	.section	.nv.constant0._Z19matrix_div_constantPddS_,"a",@progbits
	.sectionflags	@""
	.align	4
.nv.constant0._Z19matrix_div_constantPddS_:
	.zero		920


//--------------------- .nv.constant0._Z10matrix_addPdS_S_ --------------------------
	.section	.nv.constant0._Z10matrix_addPdS_S_,"a",@progbits
	.sectionflags	@""
	.align	4
.nv.constant0._Z10matrix_addPdS_S_:
	.zero		920


//--------------------- .nv.constant0._Z20matrix_mult_constantPddS_ --------------------------
	.section	.nv.constant0._Z20matrix_mult_constantPddS_,"a",@progbits
	.sectionflags	@""
	.align	4
.nv.constant0._Z20matrix_mult_constantPddS_:
	.zero		920


//--------------------- SYMBOLS --------------------------

	.type		.nv.reservedSmem.offset0,@object
	.size		.nv.reservedSmem.offset0,0x4
